//
// Generated by NVIDIA NVVM Compiler
//
// Compiler Build ID: CL-36424714
// Cuda compilation tools, release 13.0, V13.0.88
// Based on NVVM 20.0.0
//

.version 9.0
.target sm_100
.address_size 64

	// .globl	_Z26intersection_b_search_sm_2PjS_iS_S_iS_i
// _ZZ24intersection_b_search_smPjS_iS_S_iS_iE6db_min has been demoted
// _ZZ24intersection_b_search_smPjS_iS_S_iS_iE6db_max has been demoted
.extern .shared .align 16 .b8 S[];
.extern .shared .align 16 .b8 S_start[];
.extern .shared .align 16 .b8 sdata[];

.visible .entry _Z26intersection_b_search_sm_2PjS_iS_S_iS_i(
	.param .u64 .ptr .align 1 _Z26intersection_b_search_sm_2PjS_iS_S_iS_i_param_0,
	.param .u64 .ptr .align 1 _Z26intersection_b_search_sm_2PjS_iS_S_iS_i_param_1,
	.param .u32 _Z26intersection_b_search_sm_2PjS_iS_S_iS_i_param_2,
	.param .u64 .ptr .align 1 _Z26intersection_b_search_sm_2PjS_iS_S_iS_i_param_3,
	.param .u64 .ptr .align 1 _Z26intersection_b_search_sm_2PjS_iS_S_iS_i_param_4,
	.param .u32 _Z26intersection_b_search_sm_2PjS_iS_S_iS_i_param_5,
	.param .u64 .ptr .align 1 _Z26intersection_b_search_sm_2PjS_iS_S_iS_i_param_6,
	.param .u32 _Z26intersection_b_search_sm_2PjS_iS_S_iS_i_param_7
)
{
	.reg .pred 	%p<4>;
	.reg .b32 	%r<21>;
	.reg .b64 	%rd<5>;

	ld.param.u64 	%rd2, [_Z26intersection_b_search_sm_2PjS_iS_S_iS_i_param_3];
	ld.param.u32 	%r11, [_Z26intersection_b_search_sm_2PjS_iS_S_iS_i_param_5];
	ld.param.u32 	%r12, [_Z26intersection_b_search_sm_2PjS_iS_S_iS_i_param_7];
	mov.u32 	%r1, %ntid.x;
	mov.u32 	%r2, %tid.x;
	setp.gt.u32 	%p1, %r2, %r12;
	@%p1 bra 	$L__BB0_4;
	mad.lo.s32 	%r3, %r12, %r1, %r2;
	cvta.to.global.u64 	%rd1, %rd2;
	mov.b32 	%r19, 0;
	mov.u32 	%r18, %r2;
	mov.u32 	%r20, %r19;
$L__BB0_2:
	add.s32 	%r7, %r3, %r19;
	setp.ge.u32 	%p2, %r7, %r11;
	@%p2 bra 	$L__BB0_4;
	mul.wide.u32 	%rd3, %r7, 4;
	add.s64 	%rd4, %rd1, %rd3;
	ld.global.u32 	%r14, [%rd4];
	shl.b32 	%r15, %r18, 2;
	mov.u32 	%r16, S;
	add.s32 	%r17, %r16, %r15;
	st.shared.u32 	[%r17], %r14;
	add.s32 	%r8, %r20, 1;
	mad.lo.s32 	%r19, %r1, %r20, %r1;
	add.s32 	%r18, %r19, %r2;
	setp.le.u32 	%p3, %r18, %r12;
	mov.u32 	%r20, %r8;
	@%p3 bra 	$L__BB0_2;
$L__BB0_4:
	bar.sync 	0;
	ret;

}
	// .globl	_Z24intersection_b_search_smPjS_iS_S_iS_i
.visible .entry _Z24intersection_b_search_smPjS_iS_S_iS_i(
	.param .u64 .ptr .align 1 _Z24intersection_b_search_smPjS_iS_S_iS_i_param_0,
	.param .u64 .ptr .align 1 _Z24intersection_b_search_smPjS_iS_S_iS_i_param_1,
	.param .u32 _Z24intersection_b_search_smPjS_iS_S_iS_i_param_2,
	.param .u64 .ptr .align 1 _Z24intersection_b_search_smPjS_iS_S_iS_i_param_3,
	.param .u64 .ptr .align 1 _Z24intersection_b_search_smPjS_iS_S_iS_i_param_4,
	.param .u32 _Z24intersection_b_search_smPjS_iS_S_iS_i_param_5,
	.param .u64 .ptr .align 1 _Z24intersection_b_search_smPjS_iS_S_iS_i_param_6,
	.param .u32 _Z24intersection_b_search_smPjS_iS_S_iS_i_param_7
)
{
	.reg .pred 	%p<28>;
	.reg .b32 	%r<140>;
	.reg .b64 	%rd<33>;
	// demoted variable
	.shared .align 4 .u32 _ZZ24intersection_b_search_smPjS_iS_S_iS_iE6db_min;
	// demoted variable
	.shared .align 4 .u32 _ZZ24intersection_b_search_smPjS_iS_S_iS_iE6db_max;
	ld.param.u64 	%rd7, [_Z24intersection_b_search_smPjS_iS_S_iS_i_param_0];
	ld.param.u64 	%rd8, [_Z24intersection_b_search_smPjS_iS_S_iS_i_param_1];
	ld.param.u32 	%r52, [_Z24intersection_b_search_smPjS_iS_S_iS_i_param_2];
	ld.param.u64 	%rd9, [_Z24intersection_b_search_smPjS_iS_S_iS_i_param_3];
	ld.param.u64 	%rd6, [_Z24intersection_b_search_smPjS_iS_S_iS_i_param_4];
	ld.param.u32 	%r127, [_Z24intersection_b_search_smPjS_iS_S_iS_i_param_5];
	ld.param.u64 	%rd10, [_Z24intersection_b_search_smPjS_iS_S_iS_i_param_6];
	ld.param.u32 	%r54, [_Z24intersection_b_search_smPjS_iS_S_iS_i_param_7];
	cvta.to.global.u64 	%rd1, %rd9;
	cvta.to.global.u64 	%rd2, %rd8;
	cvta.to.global.u64 	%rd3, %rd7;
	cvta.to.global.u64 	%rd4, %rd10;
	mov.u32 	%r55, %ctaid.x;
	mov.u32 	%r1, %ntid.x;
	mul.lo.s32 	%r2, %r55, %r1;
	mov.u32 	%r3, %tid.x;
	add.s32 	%r132, %r2, %r3;
	mul.wide.u32 	%rd11, %r132, 4;
	add.s64 	%rd12, %rd4, %rd11;
	mov.b32 	%r56, 0;
	st.global.u32 	[%rd12], %r56;
	setp.eq.s32 	%p1, %r3, 32;
	@%p1 bra 	$L__BB1_6;
	setp.ne.s32 	%p2, %r3, 0;
	@%p2 bra 	$L__BB1_10;
	add.s64 	%rd19, %rd3, %rd11;
	ld.global.u32 	%r5, [%rd19];
	setp.lt.s32 	%p6, %r127, 1;
	@%p6 bra 	$L__BB1_5;
	mov.b32 	%r123, -1;
$L__BB1_4:
	add.s32 	%r70, %r127, %r123;
	shr.u32 	%r71, %r70, 31;
	add.s32 	%r72, %r70, %r71;
	shr.s32 	%r73, %r72, 1;
	mul.wide.s32 	%rd20, %r73, 4;
	add.s64 	%rd21, %rd1, %rd20;
	ld.global.u32 	%r74, [%rd21];
	setp.lt.u32 	%p7, %r74, %r5;
	selp.b32 	%r123, %r73, %r123, %p7;
	selp.b32 	%r127, %r127, %r73, %p7;
	sub.s32 	%r75, %r127, %r123;
	setp.gt.s32 	%p8, %r75, 1;
	@%p8 bra 	$L__BB1_4;
$L__BB1_5:
	st.shared.u32 	[_ZZ24intersection_b_search_smPjS_iS_S_iS_iE6db_min], %r127;
	bra.uni 	$L__BB1_10;
$L__BB1_6:
	add.s32 	%r57, %r1, %r2;
	add.s32 	%r58, %r57, -1;
	add.s32 	%r59, %r52, -1;
	min.s32 	%r11, %r58, %r59;
	setp.lt.s32 	%p3, %r127, 1;
	@%p3 bra 	$L__BB1_9;
	mul.wide.s32 	%rd13, %r11, 4;
	add.s64 	%rd14, %rd3, %rd13;
	ld.global.u32 	%r61, [%rd14];
	add.s64 	%rd15, %rd2, %rd13;
	ld.global.u32 	%r62, [%rd15];
	add.s32 	%r12, %r62, %r61;
	mov.b32 	%r126, -1;
$L__BB1_8:
	add.s32 	%r63, %r127, %r126;
	shr.u32 	%r64, %r63, 31;
	add.s32 	%r65, %r63, %r64;
	shr.s32 	%r66, %r65, 1;
	mul.wide.s32 	%rd16, %r66, 4;
	add.s64 	%rd17, %rd1, %rd16;
	ld.global.u32 	%r67, [%rd17];
	setp.lt.u32 	%p4, %r67, %r12;
	selp.b32 	%r126, %r66, %r126, %p4;
	selp.b32 	%r127, %r127, %r66, %p4;
	sub.s32 	%r68, %r127, %r126;
	setp.gt.s32 	%p5, %r68, 1;
	@%p5 bra 	$L__BB1_8;
$L__BB1_9:
	st.shared.u32 	[_ZZ24intersection_b_search_smPjS_iS_S_iS_iE6db_max], %r127;
$L__BB1_10:
	bar.sync 	0;
	ld.shared.u32 	%r76, [_ZZ24intersection_b_search_smPjS_iS_S_iS_iE6db_max];
	ld.shared.u32 	%r128, [_ZZ24intersection_b_search_smPjS_iS_S_iS_iE6db_min];
	sub.s32 	%r77, %r76, %r128;
	add.s32 	%r20, %r77, 3;
	setp.lt.s32 	%p9, %r128, 1;
	@%p9 bra 	$L__BB1_12;
	add.s32 	%r128, %r128, -1;
	st.shared.u32 	[_ZZ24intersection_b_search_smPjS_iS_S_iS_iE6db_min], %r128;
$L__BB1_12:
	setp.gt.u32 	%p10, %r3, %r20;
	@%p10 bra 	$L__BB1_15;
	add.s32 	%r23, %r3, %r128;
	mov.b32 	%r130, 0;
	mov.u32 	%r82, S_start;
	mov.u32 	%r129, %r3;
	mov.u32 	%r131, %r130;
$L__BB1_14:
	add.s32 	%r79, %r130, %r23;
	mul.wide.u32 	%rd22, %r79, 4;
	add.s64 	%rd23, %rd1, %rd22;
	ld.global.u32 	%r80, [%rd23];
	shl.b32 	%r81, %r129, 2;
	add.s32 	%r83, %r82, %r81;
	st.shared.u32 	[%r83], %r80;
	add.s32 	%r27, %r131, 1;
	mad.lo.s32 	%r130, %r1, %r131, %r1;
	add.s32 	%r129, %r130, %r3;
	setp.le.u32 	%p11, %r129, %r20;
	mov.u32 	%r131, %r27;
	@%p11 bra 	$L__BB1_14;
$L__BB1_15:
	bar.sync 	0;
	mov.u32 	%r84, %nctaid.x;
	mul.lo.s32 	%r30, %r1, %r84;
	mul.lo.s32 	%r31, %r54, %r30;
	setp.ge.u32 	%p12, %r132, %r31;
	@%p12 bra 	$L__BB1_33;
	setp.gt.s32 	%p13, %r77, -3;
	@%p13 bra 	$L__BB1_17;
	bra.uni 	$L__BB1_30;
$L__BB1_17:
	ld.shared.u32 	%r86, [_ZZ24intersection_b_search_smPjS_iS_S_iS_iE6db_min];
	cvta.to.global.u64 	%rd5, %rd6;
	add.s32 	%r32, %r86, -1;
$L__BB1_18:
	setp.ge.u32 	%p16, %r132, %r52;
	@%p16 bra 	$L__BB1_29;
	mul.wide.u32 	%rd26, %r132, 4;
	add.s64 	%rd27, %rd3, %rd26;
	ld.global.u32 	%r34, [%rd27];
	add.s64 	%rd28, %rd2, %rd26;
	ld.global.u32 	%r88, [%rd28];
	add.s32 	%r35, %r88, %r34;
	mov.b32 	%r134, -1;
	mov.u32 	%r133, %r20;
$L__BB1_20:
	add.s32 	%r89, %r133, %r134;
	shr.u32 	%r90, %r89, 31;
	add.s32 	%r91, %r89, %r90;
	shr.s32 	%r92, %r91, 1;
	shl.b32 	%r93, %r92, 2;
	mov.u32 	%r94, S_start;
	add.s32 	%r95, %r94, %r93;
	ld.shared.u32 	%r96, [%r95];
	setp.lt.u32 	%p17, %r96, %r34;
	selp.b32 	%r134, %r92, %r134, %p17;
	selp.b32 	%r133, %r133, %r92, %p17;
	sub.s32 	%r97, %r133, %r134;
	setp.gt.s32 	%p18, %r97, 1;
	@%p18 bra 	$L__BB1_20;
	mov.b32 	%r136, -1;
	mov.u32 	%r135, %r20;
$L__BB1_22:
	add.s32 	%r99, %r135, %r136;
	shr.u32 	%r100, %r99, 31;
	add.s32 	%r101, %r99, %r100;
	shr.s32 	%r102, %r101, 1;
	shl.b32 	%r103, %r102, 2;
	add.s32 	%r105, %r94, %r103;
	ld.shared.u32 	%r106, [%r105];
	setp.lt.u32 	%p19, %r106, %r35;
	selp.b32 	%r136, %r102, %r136, %p19;
	selp.b32 	%r135, %r135, %r102, %p19;
	sub.s32 	%r107, %r135, %r136;
	setp.gt.s32 	%p20, %r107, 1;
	@%p20 bra 	$L__BB1_22;
	shl.b32 	%r108, %r133, 2;
	add.s32 	%r49, %r94, %r108;
	ld.shared.u32 	%r110, [%r49];
	setp.ne.s32 	%p21, %r34, %r110;
	setp.gt.s32 	%p22, %r133, 0;
	and.pred  	%p23, %p22, %p21;
	@%p23 bra 	$L__BB1_24;
	bra.uni 	$L__BB1_25;
$L__BB1_24:
	ld.shared.u32 	%r111, [%r49+-4];
	add.s32 	%r112, %r133, %r32;
	mul.wide.s32 	%rd29, %r112, 4;
	add.s64 	%rd30, %rd5, %rd29;
	ld.global.u32 	%r113, [%rd30];
	add.s32 	%r114, %r113, %r111;
	setp.le.u32 	%p24, %r34, %r114;
	selp.s32 	%r115, -1, 0, %p24;
	add.s32 	%r133, %r133, %r115;
$L__BB1_25:
	setp.ge.s32 	%p25, %r135, %r20;
	@%p25 bra 	$L__BB1_27;
	shl.b32 	%r116, %r135, 2;
	add.s32 	%r118, %r94, %r116;
	ld.shared.u32 	%r119, [%r118];
	setp.eq.s32 	%p26, %r35, %r119;
	@%p26 bra 	$L__BB1_28;
$L__BB1_27:
	add.s32 	%r135, %r135, -1;
$L__BB1_28:
	sub.s32 	%r120, %r135, %r133;
	add.s32 	%r121, %r120, 1;
	add.s64 	%rd32, %rd4, %rd26;
	st.global.u32 	[%rd32], %r121;
$L__BB1_29:
	add.s32 	%r132, %r132, %r30;
	setp.lt.u32 	%p27, %r132, %r31;
	@%p27 bra 	$L__BB1_18;
	bra.uni 	$L__BB1_33;
$L__BB1_30:
	setp.ge.u32 	%p14, %r132, %r52;
	@%p14 bra 	$L__BB1_32;
	mul.wide.u32 	%rd24, %r132, 4;
	add.s64 	%rd25, %rd4, %rd24;
	mov.b32 	%r85, 0;
	st.global.u32 	[%rd25], %r85;
$L__BB1_32:
	add.s32 	%r132, %r132, %r30;
	setp.lt.u32 	%p15, %r132, %r31;
	@%p15 bra 	$L__BB1_30;
$L__BB1_33:
	ret;

}
	// .globl	_Z21intersection_b_searchPjS_iS_S_iS_i
.visible .entry _Z21intersection_b_searchPjS_iS_S_iS_i(
	.param .u64 .ptr .align 1 _Z21intersection_b_searchPjS_iS_S_iS_i_param_0,
	.param .u64 .ptr .align 1 _Z21intersection_b_searchPjS_iS_S_iS_i_param_1,
	.param .u32 _Z21intersection_b_searchPjS_iS_S_iS_i_param_2,
	.param .u64 .ptr .align 1 _Z21intersection_b_searchPjS_iS_S_iS_i_param_3,
	.param .u64 .ptr .align 1 _Z21intersection_b_searchPjS_iS_S_iS_i_param_4,
	.param .u32 _Z21intersection_b_searchPjS_iS_S_iS_i_param_5,
	.param .u64 .ptr .align 1 _Z21intersection_b_searchPjS_iS_S_iS_i_param_6,
	.param .u32 _Z21intersection_b_searchPjS_iS_S_iS_i_param_7
)
{
	.reg .pred 	%p<17>;
	.reg .b32 	%r<62>;
	.reg .b64 	%rd<29>;

	ld.param.u64 	%rd6, [_Z21intersection_b_searchPjS_iS_S_iS_i_param_0];
	ld.param.u64 	%rd7, [_Z21intersection_b_searchPjS_iS_S_iS_i_param_1];
	ld.param.u32 	%r22, [_Z21intersection_b_searchPjS_iS_S_iS_i_param_2];
	ld.param.u64 	%rd9, [_Z21intersection_b_searchPjS_iS_S_iS_i_param_3];
	ld.param.u64 	%rd8, [_Z21intersection_b_searchPjS_iS_S_iS_i_param_4];
	ld.param.u32 	%r23, [_Z21intersection_b_searchPjS_iS_S_iS_i_param_5];
	ld.param.u64 	%rd10, [_Z21intersection_b_searchPjS_iS_S_iS_i_param_6];
	ld.param.u32 	%r24, [_Z21intersection_b_searchPjS_iS_S_iS_i_param_7];
	cvta.to.global.u64 	%rd1, %rd10;
	cvta.to.global.u64 	%rd2, %rd9;
	mov.u32 	%r25, %ctaid.x;
	mov.u32 	%r26, %ntid.x;
	mov.u32 	%r27, %tid.x;
	mad.lo.s32 	%r54, %r25, %r26, %r27;
	mov.u32 	%r28, %nctaid.x;
	mul.lo.s32 	%r2, %r26, %r28;
	mul.lo.s32 	%r3, %r24, %r2;
	setp.ge.u32 	%p1, %r54, %r3;
	@%p1 bra 	$L__BB2_18;
	setp.gt.s32 	%p2, %r23, 0;
	@%p2 bra 	$L__BB2_2;
	bra.uni 	$L__BB2_15;
$L__BB2_2:
	cvta.to.global.u64 	%rd3, %rd6;
	cvta.to.global.u64 	%rd4, %rd7;
	cvta.to.global.u64 	%rd5, %rd8;
$L__BB2_3:
	setp.ge.u32 	%p5, %r54, %r22;
	@%p5 bra 	$L__BB2_14;
	mul.wide.u32 	%rd13, %r54, 4;
	add.s64 	%rd14, %rd3, %rd13;
	ld.global.u32 	%r5, [%rd14];
	add.s64 	%rd15, %rd4, %rd13;
	ld.global.u32 	%r31, [%rd15];
	add.s32 	%r6, %r31, %r5;
	mov.b32 	%r56, -1;
	mov.u32 	%r55, %r23;
$L__BB2_5:
	add.s32 	%r32, %r55, %r56;
	shr.u32 	%r33, %r32, 31;
	add.s32 	%r34, %r32, %r33;
	shr.s32 	%r35, %r34, 1;
	mul.wide.s32 	%rd16, %r35, 4;
	add.s64 	%rd17, %rd2, %rd16;
	ld.global.u32 	%r36, [%rd17];
	setp.lt.u32 	%p6, %r36, %r5;
	selp.b32 	%r56, %r35, %r56, %p6;
	selp.b32 	%r55, %r55, %r35, %p6;
	sub.s32 	%r37, %r55, %r56;
	setp.gt.s32 	%p7, %r37, 1;
	@%p7 bra 	$L__BB2_5;
	mov.b32 	%r58, -1;
	mov.u32 	%r57, %r23;
$L__BB2_7:
	add.s32 	%r39, %r57, %r58;
	shr.u32 	%r40, %r39, 31;
	add.s32 	%r41, %r39, %r40;
	shr.s32 	%r42, %r41, 1;
	mul.wide.s32 	%rd18, %r42, 4;
	add.s64 	%rd19, %rd2, %rd18;
	ld.global.u32 	%r43, [%rd19];
	setp.lt.u32 	%p8, %r43, %r6;
	selp.b32 	%r58, %r42, %r58, %p8;
	selp.b32 	%r57, %r57, %r42, %p8;
	sub.s32 	%r44, %r57, %r58;
	setp.gt.s32 	%p9, %r44, 1;
	@%p9 bra 	$L__BB2_7;
	mul.wide.s32 	%rd20, %r55, 4;
	add.s64 	%rd21, %rd2, %rd20;
	ld.global.u32 	%r45, [%rd21];
	setp.ne.s32 	%p10, %r5, %r45;
	setp.gt.s32 	%p11, %r55, 0;
	and.pred  	%p12, %p11, %p10;
	@%p12 bra 	$L__BB2_9;
	bra.uni 	$L__BB2_10;
$L__BB2_9:
	add.s32 	%r46, %r55, -1;
	mul.wide.u32 	%rd22, %r46, 4;
	add.s64 	%rd23, %rd2, %rd22;
	ld.global.u32 	%r47, [%rd23];
	add.s64 	%rd24, %rd5, %rd22;
	ld.global.u32 	%r48, [%rd24];
	add.s32 	%r49, %r48, %r47;
	setp.le.u32 	%p13, %r5, %r49;
	selp.s32 	%r50, -1, 0, %p13;
	add.s32 	%r55, %r55, %r50;
$L__BB2_10:
	setp.ge.s32 	%p14, %r57, %r23;
	@%p14 bra 	$L__BB2_12;
	mul.wide.s32 	%rd25, %r57, 4;
	add.s64 	%rd26, %rd2, %rd25;
	ld.global.u32 	%r51, [%rd26];
	setp.eq.s32 	%p15, %r6, %r51;
	@%p15 bra 	$L__BB2_13;
$L__BB2_12:
	add.s32 	%r57, %r57, -1;
$L__BB2_13:
	sub.s32 	%r52, %r57, %r55;
	add.s32 	%r53, %r52, 1;
	add.s64 	%rd28, %rd1, %rd13;
	st.global.u32 	[%rd28], %r53;
$L__BB2_14:
	add.s32 	%r54, %r54, %r2;
	setp.lt.u32 	%p16, %r54, %r3;
	@%p16 bra 	$L__BB2_3;
	bra.uni 	$L__BB2_18;
$L__BB2_15:
	setp.ge.u32 	%p3, %r54, %r22;
	@%p3 bra 	$L__BB2_17;
	mul.wide.u32 	%rd11, %r54, 4;
	add.s64 	%rd12, %rd1, %rd11;
	mov.b32 	%r29, 0;
	st.global.u32 	[%rd12], %r29;
$L__BB2_17:
	add.s32 	%r54, %r54, %r2;
	setp.lt.u32 	%p4, %r54, %r3;
	@%p4 bra 	$L__BB2_15;
$L__BB2_18:
	ret;

}
	// .globl	_Z14set_ranks_lensPiS_S_i
.visible .entry _Z14set_ranks_lensPiS_S_i(
	.param .u64 .ptr .align 1 _Z14set_ranks_lensPiS_S_i_param_0,
	.param .u64 .ptr .align 1 _Z14set_ranks_lensPiS_S_i_param_1,
	.param .u64 .ptr .align 1 _Z14set_ranks_lensPiS_S_i_param_2,
	.param .u32 _Z14set_ranks_lensPiS_S_i_param_3
)
{
	.reg .pred 	%p<3>;
	.reg .b32 	%r<17>;
	.reg .b64 	%rd<13>;

	ld.param.u64 	%rd1, [_Z14set_ranks_lensPiS_S_i_param_0];
	ld.param.u64 	%rd2, [_Z14set_ranks_lensPiS_S_i_param_1];
	ld.param.u64 	%rd3, [_Z14set_ranks_lensPiS_S_i_param_2];
	ld.param.u32 	%r2, [_Z14set_ranks_lensPiS_S_i_param_3];
	mov.u32 	%r3, %ctaid.x;
	mov.u32 	%r4, %ntid.x;
	mov.u32 	%r5, %tid.x;
	mad.lo.s32 	%r1, %r3, %r4, %r5;
	shl.b32 	%r6, %r2, 1;
	setp.ge.s32 	%p1, %r1, %r6;
	@%p1 bra 	$L__BB3_2;
	cvta.to.global.u64 	%rd4, %rd1;
	shr.u32 	%r7, %r1, 31;
	add.s32 	%r8, %r1, %r7;
	shl.b32 	%r9, %r8, 1;
	and.b32  	%r10, %r9, -4;
	mul.wide.s32 	%rd5, %r1, 4;
	add.s64 	%rd6, %rd4, %rd5;
	ld.global.u32 	%r11, [%rd6];
	add.s32 	%r12, %r10, %r11;
	st.global.u32 	[%rd6], %r12;
$L__BB3_2:
	setp.ge.s32 	%p2, %r1, %r2;
	@%p2 bra 	$L__BB3_4;
	shl.b32 	%r13, %r1, 1;
	cvta.to.global.u64 	%rd7, %rd2;
	mul.wide.s32 	%rd8, %r13, 4;
	add.s64 	%rd9, %rd7, %rd8;
	ld.global.u32 	%r14, [%rd9+4];
	ld.global.u32 	%r15, [%rd9];
	sub.s32 	%r16, %r14, %r15;
	cvta.to.global.u64 	%rd10, %rd3;
	mul.wide.s32 	%rd11, %r1, 4;
	add.s64 	%rd12, %rd10, %rd11;
	st.global.u32 	[%rd12], %r16;
$L__BB3_4:
	ret;

}
	// .globl	_Z14normalize_randPjji
.visible .entry _Z14normalize_randPjji(
	.param .u64 .ptr .align 1 _Z14normalize_randPjji_param_0,
	.param .u32 _Z14normalize_randPjji_param_1,
	.param .u32 _Z14normalize_randPjji_param_2
)
{
	.reg .pred 	%p<2>;
	.reg .b32 	%r<9>;
	.reg .b64 	%rd<5>;

	ld.param.u64 	%rd1, [_Z14normalize_randPjji_param_0];
	ld.param.u32 	%r2, [_Z14normalize_randPjji_param_1];
	ld.param.u32 	%r3, [_Z14normalize_randPjji_param_2];
	mov.u32 	%r4, %ctaid.x;
	mov.u32 	%r5, %ntid.x;
	mov.u32 	%r6, %tid.x;
	mad.lo.s32 	%r1, %r4, %r5, %r6;
	setp.ge.s32 	%p1, %r1, %r3;
	@%p1 bra 	$L__BB4_2;
	cvta.to.global.u64 	%rd2, %rd1;
	mul.wide.s32 	%rd3, %r1, 4;
	add.s64 	%rd4, %rd2, %rd3;
	ld.global.u32 	%r7, [%rd4];
	rem.u32 	%r8, %r7, %r2;
	st.global.u32 	[%rd4], %r8;
$L__BB4_2:
	ret;

}
	// .globl	_Z10test_pairsPiS_S_S_S_S_i
.visible .entry _Z10test_pairsPiS_S_S_S_S_i(
	.param .u64 .ptr .align 1 _Z10test_pairsPiS_S_S_S_S_i_param_0,
	.param .u64 .ptr .align 1 _Z10test_pairsPiS_S_S_S_S_i_param_1,
	.param .u64 .ptr .align 1 _Z10test_pairsPiS_S_S_S_S_i_param_2,
	.param .u64 .ptr .align 1 _Z10test_pairsPiS_S_S_S_S_i_param_3,
	.param .u64 .ptr .align 1 _Z10test_pairsPiS_S_S_S_S_i_param_4,
	.param .u64 .ptr .align 1 _Z10test_pairsPiS_S_S_S_S_i_param_5,
	.param .u32 _Z10test_pairsPiS_S_S_S_S_i_param_6
)
{
	.reg .pred 	%p<5>;
	.reg .b32 	%r<20>;
	.reg .b64 	%rd<23>;

	ld.param.u64 	%rd1, [_Z10test_pairsPiS_S_S_S_S_i_param_0];
	ld.param.u64 	%rd2, [_Z10test_pairsPiS_S_S_S_S_i_param_1];
	ld.param.u64 	%rd3, [_Z10test_pairsPiS_S_S_S_S_i_param_2];
	ld.param.u64 	%rd4, [_Z10test_pairsPiS_S_S_S_S_i_param_3];
	ld.param.u64 	%rd5, [_Z10test_pairsPiS_S_S_S_S_i_param_4];
	ld.param.u64 	%rd6, [_Z10test_pairsPiS_S_S_S_S_i_param_5];
	ld.param.u32 	%r2, [_Z10test_pairsPiS_S_S_S_S_i_param_6];
	mov.u32 	%r3, %ctaid.x;
	mov.u32 	%r4, %ntid.x;
	mov.u32 	%r5, %tid.x;
	mad.lo.s32 	%r1, %r3, %r4, %r5;
	setp.ge.s32 	%p1, %r1, %r2;
	@%p1 bra 	$L__BB5_2;
	cvta.to.global.u64 	%rd7, %rd5;
	cvta.to.global.u64 	%rd8, %rd1;
	cvta.to.global.u64 	%rd9, %rd3;
	cvta.to.global.u64 	%rd10, %rd2;
	cvta.to.global.u64 	%rd11, %rd4;
	cvta.to.global.u64 	%rd12, %rd6;
	shl.b32 	%r6, %r1, 1;
	mul.wide.s32 	%rd13, %r6, 4;
	add.s64 	%rd14, %rd7, %rd13;
	ld.global.u32 	%r7, [%rd14];
	ld.global.u32 	%r8, [%rd14+4];
	mul.wide.s32 	%rd15, %r7, 4;
	add.s64 	%rd16, %rd8, %rd15;
	ld.global.u32 	%r9, [%rd16];
	add.s64 	%rd17, %rd9, %rd15;
	ld.global.u32 	%r10, [%rd17];
	add.s32 	%r11, %r10, %r9;
	mul.wide.s32 	%rd18, %r8, 4;
	add.s64 	%rd19, %rd10, %rd18;
	ld.global.u32 	%r13, [%rd19];
	add.s64 	%rd20, %rd11, %rd18;
	ld.global.u32 	%r15, [%rd20];
	add.s32 	%r16, %r15, %r13;
	setp.le.s32 	%p2, %r9, %r16;
	setp.ge.s32 	%p3, %r11, %r13;
	and.pred  	%p4, %p2, %p3;
	selp.u32 	%r17, 1, 0, %p4;
	mul.wide.s32 	%rd21, %r1, 4;
	add.s64 	%rd22, %rd12, %rd21;
	ld.global.u32 	%r18, [%rd22];
	add.s32 	%r19, %r18, %r17;
	st.global.u32 	[%rd22], %r19;
$L__BB5_2:
	ret;

}
	// .globl	_Z9my_reducePjjj
.visible .entry _Z9my_reducePjjj(
	.param .u64 .ptr .align 1 _Z9my_reducePjjj_param_0,
	.param .u32 _Z9my_reducePjjj_param_1,
	.param .u32 _Z9my_reducePjjj_param_2
)
{
	.reg .pred 	%p<9>;
	.reg .b32 	%r<41>;
	.reg .b64 	%rd<9>;

	ld.param.u64 	%rd2, [_Z9my_reducePjjj_param_0];
	ld.param.u32 	%r18, [_Z9my_reducePjjj_param_1];
	ld.param.u32 	%r19, [_Z9my_reducePjjj_param_2];
	cvta.to.global.u64 	%rd1, %rd2;
	mov.u32 	%r1, %tid.x;
	mov.u32 	%r2, %ctaid.x;
	mov.u32 	%r40, %ntid.x;
	mul.lo.s32 	%r20, %r40, %r2;
	shl.b32 	%r21, %r20, 1;
	add.s32 	%r37, %r21, %r1;
	mov.u32 	%r22, %nctaid.x;
	mul.lo.s32 	%r23, %r22, %r40;
	shl.b32 	%r5, %r23, 1;
	shl.b32 	%r24, %r1, 2;
	mov.u32 	%r25, sdata;
	add.s32 	%r6, %r25, %r24;
	mov.b32 	%r26, 0;
	st.shared.u32 	[%r6], %r26;
	mul.lo.s32 	%r7, %r19, %r5;
	setp.ge.u32 	%p1, %r37, %r7;
	@%p1 bra 	$L__BB6_7;
	mov.b32 	%r38, 0;
$L__BB6_2:
	setp.ge.u32 	%p2, %r37, %r18;
	@%p2 bra 	$L__BB6_4;
	mul.wide.u32 	%rd3, %r37, 4;
	add.s64 	%rd4, %rd1, %rd3;
	ld.global.u32 	%r28, [%rd4];
	add.s32 	%r38, %r38, %r28;
	st.shared.u32 	[%r6], %r38;
$L__BB6_4:
	add.s32 	%r12, %r37, %r40;
	setp.ge.u32 	%p3, %r12, %r18;
	@%p3 bra 	$L__BB6_6;
	mul.wide.u32 	%rd5, %r12, 4;
	add.s64 	%rd6, %rd1, %rd5;
	ld.global.u32 	%r29, [%rd6];
	add.s32 	%r38, %r38, %r29;
	st.shared.u32 	[%r6], %r38;
$L__BB6_6:
	add.s32 	%r37, %r37, %r5;
	setp.lt.u32 	%p4, %r37, %r7;
	@%p4 bra 	$L__BB6_2;
$L__BB6_7:
	bar.sync 	0;
	setp.lt.u32 	%p5, %r40, 2;
	@%p5 bra 	$L__BB6_11;
$L__BB6_8:
	shr.u32 	%r17, %r40, 1;
	setp.ge.u32 	%p6, %r1, %r17;
	@%p6 bra 	$L__BB6_10;
	shl.b32 	%r30, %r17, 2;
	add.s32 	%r31, %r6, %r30;
	ld.shared.u32 	%r32, [%r31];
	ld.shared.u32 	%r33, [%r6];
	add.s32 	%r34, %r33, %r32;
	st.shared.u32 	[%r6], %r34;
$L__BB6_10:
	bar.sync 	0;
	setp.gt.u32 	%p7, %r40, 3;
	mov.u32 	%r40, %r17;
	@%p7 bra 	$L__BB6_8;
$L__BB6_11:
	setp.ne.s32 	%p8, %r1, 0;
	@%p8 bra 	$L__BB6_13;
	ld.shared.u32 	%r35, [sdata];
	mul.wide.u32 	%rd7, %r2, 4;
	add.s64 	%rd8, %rd1, %rd7;
	st.global.u32 	[%rd8], %r35;
$L__BB6_13:
	ret;

}


// ===== COMPILED SASS (sm_100) =====

	.target	sm_100

	.elftype	@"ET_EXEC"


//--------------------- .note.nv.tkinfo           --------------------------
	.section	.note.nv.tkinfo,"",@"SHT_NOTE"
	.sectionflags	@"SHF_NOTE_NV_TKINFO"
	.tkinfo
        /*0018*/ 	.word	0x00000002
        /*0030*/ 	.string	""
        /*0030*/ 	.string	"ptxas"
        /*0030*/ 	.string	"Cuda compilation tools, release 13.0, V13.0.88"
        /*0030*/ 	.string	"Build cuda_13.0.r13.0/compiler.36424714_0"
        /*0030*/ 	.string	"-arch sm_100 -m 64 "



//--------------------- .note.nv.cuinfo           --------------------------
	.section	.note.nv.cuinfo,"",@"SHT_NOTE"
	.sectionflags	@"SHF_NOTE_NV_CUINFO"
        /*0018*/ 	.short	0x0002
        /*001a*/ 	.short	0x0064
        /*001c*/ 	.short	0x0082
	.zero		2


//--------------------- .nv.info                  --------------------------
	.section	.nv.info,"",@"SHT_CUDA_INFO"
	.align	4


	//----- nvinfo : EIATTR_REGCOUNT
	.align		4
        /*0000*/ 	.byte	0x04, 0x2f
        /*0002*/ 	.short	(.L_1 - .L_0)
	.align		4
.L_0:
        /*0004*/ 	.word	index@(_Z26intersection_b_search_sm_2PjS_iS_S_iS_i)
        /*0008*/ 	.word	0x00000012


	//----- nvinfo : EIATTR_FRAME_SIZE
	.align		4
.L_1:
        /*000c*/ 	.byte	0x04, 0x11
        /*000e*/ 	.short	(.L_3 - .L_2)
	.align		4
.L_2:
        /*0010*/ 	.word	index@(_Z26intersection_b_search_sm_2PjS_iS_S_iS_i)
        /*0014*/ 	.word	0x00000000


	//----- nvinfo : EIATTR_REGCOUNT
	.align		4
.L_3:
        /*0018*/ 	.byte	0x04, 0x2f
        /*001a*/ 	.short	(.L_5 - .L_4)
	.align		4
.L_4:
        /*001c*/ 	.word	index@(_Z24intersection_b_search_smPjS_iS_S_iS_i)
        /*0020*/ 	.word	0x00000016


	//----- nvinfo : EIATTR_FRAME_SIZE
	.align		4
.L_5:
        /*0024*/ 	.byte	0x04, 0x11
        /*0026*/ 	.short	(.L_7 - .L_6)
	.align		4
.L_6:
        /*0028*/ 	.word	index@(_Z24intersection_b_search_smPjS_iS_S_iS_i)
        /*002c*/ 	.word	0x00000000


	//----- nvinfo : EIATTR_REGCOUNT
	.align		4
.L_7:
        /*0030*/ 	.byte	0x04, 0x2f
        /*0032*/ 	.short	(.L_9 - .L_8)
	.align		4
.L_8:
        /*0034*/ 	.word	index@(_Z21intersection_b_searchPjS_iS_S_iS_i)
        /*0038*/ 	.word	0x00000014


	//----- nvinfo : EIATTR_FRAME_SIZE
	.align		4
.L_9:
        /*003c*/ 	.byte	0x04, 0x11
        /*003e*/ 	.short	(.L_11 - .L_10)
	.align		4
.L_10:
        /*0040*/ 	.word	index@(_Z21intersection_b_searchPjS_iS_S_iS_i)
        /*0044*/ 	.word	0x00000000


	//----- nvinfo : EIATTR_REGCOUNT
	.align		4
.L_11:
        /*0048*/ 	.byte	0x04, 0x2f
        /*004a*/ 	.short	(.L_13 - .L_12)
	.align		4
.L_12:
        /*004c*/ 	.word	index@(_Z14set_ranks_lensPiS_S_i)
        /*0050*/ 	.word	0x0000000c


	//----- nvinfo : EIATTR_FRAME_SIZE
	.align		4
.L_13:
        /*0054*/ 	.byte	0x04, 0x11
        /*0056*/ 	.short	(.L_15 - .L_14)
	.align		4
.L_14:
        /*0058*/ 	.word	index@(_Z14set_ranks_lensPiS_S_i)
        /*005c*/ 	.word	0x00000000


	//----- nvinfo : EIATTR_REGCOUNT
	.align		4
.L_15:
        /*0060*/ 	.byte	0x04, 0x2f
        /*0062*/ 	.short	(.L_17 - .L_16)
	.align		4
.L_16:
        /*0064*/ 	.word	index@(_Z14normalize_randPjji)
        /*0068*/ 	.word	0x0000000a


	//----- nvinfo : EIATTR_FRAME_SIZE
	.align		4
.L_17:
        /*006c*/ 	.byte	0x04, 0x11
        /*006e*/ 	.short	(.L_19 - .L_18)
	.align		4
.L_18:
        /*0070*/ 	.word	index@(_Z14normalize_randPjji)
        /*0074*/ 	.word	0x00000000


	//----- nvinfo : EIATTR_REGCOUNT
	.align		4
.L_19:
        /*0078*/ 	.byte	0x04, 0x2f
        /*007a*/ 	.short	(.L_21 - .L_20)
	.align		4
.L_20:
        /*007c*/ 	.word	index@(_Z10test_pairsPiS_S_S_S_S_i)
        /*0080*/ 	.word	0x00000016


	//----- nvinfo : EIATTR_FRAME_SIZE
	.align		4
.L_21:
        /*0084*/ 	.byte	0x04, 0x11
        /*0086*/ 	.short	(.L_23 - .L_22)
	.align		4
.L_22:
        /*0088*/ 	.word	index@(_Z10test_pairsPiS_S_S_S_S_i)
        /*008c*/ 	.word	0x00000000


	//----- nvinfo : EIATTR_REGCOUNT
	.align		4
.L_23:
        /*0090*/ 	.byte	0x04, 0x2f
        /*0092*/ 	.short	(.L_25 - .L_24)
	.align		4
.L_24:
        /*0094*/ 	.word	index@(_Z9my_reducePjjj)
        /*0098*/ 	.word	0x00000012


	//----- nvinfo : EIATTR_FRAME_SIZE
	.align		4
.L_25:
        /*009c*/ 	.byte	0x04, 0x11
        /*009e*/ 	.short	(.L_27 - .L_26)
	.align		4
.L_26:
        /*00a0*/ 	.word	index@(_Z9my_reducePjjj)
        /*00a4*/ 	.word	0x00000000


	//----- nvinfo : EIATTR_MIN_STACK_SIZE
	.align		4
.L_27:
        /*00a8*/ 	.byte	0x04, 0x12
        /*00aa*/ 	.short	(.L_29 - .L_28)
	.align		4
.L_28:
        /*00ac*/ 	.word	index@(_Z9my_reducePjjj)
        /*00b0*/ 	.word	0x00000000


	//----- nvinfo : EIATTR_MIN_STACK_SIZE
	.align		4
.L_29:
        /*00b4*/ 	.byte	0x04, 0x12
        /*00b6*/ 	.short	(.L_31 - .L_30)
	.align		4
.L_30:
        /*00b8*/ 	.word	index@(_Z10test_pairsPiS_S_S_S_S_i)
        /*00bc*/ 	.word	0x00000000


	//----- nvinfo : EIATTR_MIN_STACK_SIZE
	.align		4
.L_31:
        /*00c0*/ 	.byte	0x04, 0x12
        /*00c2*/ 	.short	(.L_33 - .L_32)
	.align		4
.L_32:
        /*00c4*/ 	.word	index@(_Z14normalize_randPjji)
        /*00c8*/ 	.word	0x00000000


	//----- nvinfo : EIATTR_MIN_STACK_SIZE
	.align		4
.L_33:
        /*00cc*/ 	.byte	0x04, 0x12
        /*00ce*/ 	.short	(.L_35 - .L_34)
	.align		4
.L_34:
        /*00d0*/ 	.word	index@(_Z14set_ranks_lensPiS_S_i)
        /*00d4*/ 	.word	0x00000000


	//----- nvinfo : EIATTR_MIN_STACK_SIZE
	.align		4
.L_35:
        /*00d8*/ 	.byte	0x04, 0x12
        /*00da*/ 	.short	(.L_37 - .L_36)
	.align		4
.L_36:
        /*00dc*/ 	.word	index@(_Z21intersection_b_searchPjS_iS_S_iS_i)
        /*00e0*/ 	.word	0x00000000


	//----- nvinfo : EIATTR_MIN_STACK_SIZE
	.align		4
.L_37:
        /*00e4*/ 	.byte	0x04, 0x12
        /*00e6*/ 	.short	(.L_39 - .L_38)
	.align		4
.L_38:
        /*00e8*/ 	.word	index@(_Z24intersection_b_search_smPjS_iS_S_iS_i)
        /*00ec*/ 	.word	0x00000000


	//----- nvinfo : EIATTR_MIN_STACK_SIZE
	.align		4
.L_39:
        /*00f0*/ 	.byte	0x04, 0x12
        /*00f2*/ 	.short	(.L_41 - .L_40)
	.align		4
.L_40:
        /*00f4*/ 	.word	index@(_Z26intersection_b_search_sm_2PjS_iS_S_iS_i)
        /*00f8*/ 	.word	0x00000000
.L_41:


//--------------------- .nv.compat                --------------------------
	.section	.nv.compat,"",@"SHT_CUDA_COMPAT_INFO"
	.align	4
        /*0000*/ 	.byte	0x02, 0x09, 0x00, 0x00, 0x02, 0x02, 0x01, 0x00, 0x02, 0x05, 0x05, 0x00, 0x03, 0x07, 0x01, 0x01
        /*0010*/ 	.byte	0x02, 0x03, 0x00, 0x00, 0x02, 0x06, 0x01, 0x00, 0x04, 0x0b, 0x08, 0x00, 0x09, 0x00, 0x00, 0x00
        /*0020*/ 	.byte	0x00, 0x00, 0x00, 0x00


//--------------------- .nv.info._Z9my_reducePjjj --------------------------
	.section	.nv.info._Z9my_reducePjjj,"",@"SHT_CUDA_INFO"
	.sectionflags	@""
	.align	4


	//----- nvinfo : EIATTR_CUDA_API_VERSION
	.align		4
        /*0000*/ 	.byte	0x04, 0x37
        /*0002*/ 	.short	(.L_43 - .L_42)
.L_42:
        /*0004*/ 	.word	0x00000082


	//----- nvinfo : EIATTR_KPARAM_INFO
	.align		4
.L_43:
        /*0008*/ 	.byte	0x04, 0x17
        /*000a*/ 	.short	(.L_45 - .L_44)
.L_44:
        /*000c*/ 	.word	0x00000000
        /*0010*/ 	.short	0x0002
        /*0012*/ 	.short	0x000c
        /*0014*/ 	.byte	0x00, 0xf0, 0x11, 0x00


	//----- nvinfo : EIATTR_KPARAM_INFO
	.align		4
.L_45:
        /*0018*/ 	.byte	0x04, 0x17
        /*001a*/ 	.short	(.L_47 - .L_46)
.L_46:
        /*001c*/ 	.word	0x00000000
        /*0020*/ 	.short	0x0001
        /*0022*/ 	.short	0x0008
        /*0024*/ 	.byte	0x00, 0xf0, 0x11, 0x00


	//----- nvinfo : EIATTR_KPARAM_INFO
	.align		4
.L_47:
        /*0028*/ 	.byte	0x04, 0x17
        /*002a*/ 	.short	(.L_49 - .L_48)
.L_48:
        /*002c*/ 	.word	0x00000000
        /*0030*/ 	.short	0x0000
        /*0032*/ 	.short	0x0000
        /*0034*/ 	.byte	0x00, 0xf5, 0x21, 0x00


	//----- nvinfo : EIATTR_SPARSE_MMA_MASK
	.align		4
.L_49:
        /*0038*/ 	.byte	0x03, 0x50
        /*003a*/ 	.short	0x0000


	//----- nvinfo : EIATTR_MAXREG_COUNT
	.align		4
        /*003c*/ 	.byte	0x03, 0x1b
        /*003e*/ 	.short	0x00ff


	//----- nvinfo : EIATTR_NUM_BARRIERS
	.align		4
        /*0040*/ 	.byte	0x02, 0x4c
        /*0042*/ 	.byte	0x01
	.zero		1


	//----- nvinfo : EIATTR_MERCURY_ISA_VERSION
	.align		4
        /*0044*/ 	.byte	0x03, 0x5f
        /*0046*/ 	.short	0x0101


	//----- nvinfo : EIATTR_VRC_CTA_INIT_COUNT
	.align		4
        /*0048*/ 	.byte	0x02, 0x4a
	.zero		1
	.zero		1


	//----- nvinfo : EIATTR_EXIT_INSTR_OFFSETS
	.align		4
        /*004c*/ 	.byte	0x04, 0x1c
        /*004e*/ 	.short	(.L_51 - .L_50)


	//   ....[0]....
.L_50:
        /*0050*/ 	.word	0x00000370


	//   ....[1]....
        /*0054*/ 	.word	0x000003f0


	//----- nvinfo : EIATTR_CRS_STACK_SIZE
	.align		4
.L_51:
        /*0058*/ 	.byte	0x04, 0x1e
        /*005a*/ 	.short	(.L_53 - .L_52)
.L_52:
        /*005c*/ 	.word	0x00000000


	//----- nvinfo : EIATTR_CBANK_PARAM_SIZE
	.align		4
.L_53:
        /*0060*/ 	.byte	0x03, 0x19
        /*0062*/ 	.short	0x0010


	//----- nvinfo : EIATTR_PARAM_CBANK
	.align		4
        /*0064*/ 	.byte	0x04, 0x0a
        /*0066*/ 	.short	(.L_55 - .L_54)
	.align		4
.L_54:
        /*0068*/ 	.word	index@(.nv.constant0._Z9my_reducePjjj)
        /*006c*/ 	.short	0x0380
        /*006e*/ 	.short	0x0010


	//----- nvinfo : EIATTR_SW_WAR
	.align		4
.L_55:
        /*0070*/ 	.byte	0x04, 0x36
        /*0072*/ 	.short	(.L_57 - .L_56)
.L_56:
        /*0074*/ 	.word	0x00000008
.L_57:


//--------------------- .nv.info._Z10test_pairsPiS_S_S_S_S_i --------------------------
	.section	.nv.info._Z10test_pairsPiS_S_S_S_S_i,"",@"SHT_CUDA_INFO"
	.sectionflags	@""
	.align	4


	//----- nvinfo : EIATTR_CUDA_API_VERSION
	.align		4
        /*0000*/ 	.byte	0x04, 0x37
        /*0002*/ 	.short	(.L_59 - .L_58)
.L_58:
        /*0004*/ 	.word	0x00000082


	//----- nvinfo : EIATTR_KPARAM_INFO
	.align		4
.L_59:
        /*0008*/ 	.byte	0x04, 0x17
        /*000a*/ 	.short	(.L_61 - .L_60)
.L_60:
        /*000c*/ 	.word	0x00000000
        /*0010*/ 	.short	0x0006
        /*0012*/ 	.short	0x0030
        /*0014*/ 	.byte	0x00, 0xf0, 0x11, 0x00


	//----- nvinfo : EIATTR_KPARAM_INFO
	.align		4
.L_61:
        /*0018*/ 	.byte	0x04, 0x17
        /*001a*/ 	.short	(.L_63 - .L_62)
.L_62:
        /*001c*/ 	.word	0x00000000
        /*0020*/ 	.short	0x0005
        /*0022*/ 	.short	0x0028
        /*0024*/ 	.byte	0x00, 0xf5, 0x21, 0x00


	//----- nvinfo : EIATTR_KPARAM_INFO
	.align		4
.L_63:
        /*0028*/ 	.byte	0x04, 0x17
        /*002a*/ 	.short	(.L_65 - .L_64)
.L_64:
        /*002c*/ 	.word	0x00000000
        /*0030*/ 	.short	0x0004
        /*0032*/ 	.short	0x0020
        /*0034*/ 	.byte	0x00, 0xf5, 0x21, 0x00


	//----- nvinfo : EIATTR_KPARAM_INFO
	.align		4
.L_65:
        /*0038*/ 	.byte	0x04, 0x17
        /*003a*/ 	.short	(.L_67 - .L_66)
.L_66:
        /*003c*/ 	.word	0x00000000
        /*0040*/ 	.short	0x0003
        /*0042*/ 	.short	0x0018
        /*0044*/ 	.byte	0x00, 0xf5, 0x21, 0x00


	//----- nvinfo : EIATTR_KPARAM_INFO
	.align		4
.L_67:
        /*0048*/ 	.byte	0x04, 0x17
        /*004a*/ 	.short	(.L_69 - .L_68)
.L_68:
        /*004c*/ 	.word	0x00000000
        /*0050*/ 	.short	0x0002
        /*0052*/ 	.short	0x0010
        /*0054*/ 	.byte	0x00, 0xf5, 0x21, 0x00


	//----- nvinfo : EIATTR_KPARAM_INFO
	.align		4
.L_69:
        /*0058*/ 	.byte	0x04, 0x17
        /*005a*/ 	.short	(.L_71 - .L_70)
.L_70:
        /*005c*/ 	.word	0x00000000
        /*0060*/ 	.short	0x0001
        /*0062*/ 	.short	0x0008
        /*0064*/ 	.byte	0x00, 0xf5, 0x21, 0x00


	//----- nvinfo : EIATTR_KPARAM_INFO
	.align		4
.L_71:
        /*0068*/ 	.byte	0x04, 0x17
        /*006a*/ 	.short	(.L_73 - .L_72)
.L_72:
        /*006c*/ 	.word	0x00000000
        /*0070*/ 	.short	0x0000
        /*0072*/ 	.short	0x0000
        /*0074*/ 	.byte	0x00, 0xf5, 0x21, 0x00


	//----- nvinfo : EIATTR_SPARSE_MMA_MASK
	.align		4
.L_73:
        /*0078*/ 	.byte	0x03, 0x50
        /*007a*/ 	.short	0x0000


	//----- nvinfo : EIATTR_MAXREG_COUNT
	.align		4
        /*007c*/ 	.byte	0x03, 0x1b
        /*007e*/ 	.short	0x00ff


	//----- nvinfo : EIATTR_MERCURY_ISA_VERSION
	.align		4
        /*0080*/ 	.byte	0x03, 0x5f
        /*0082*/ 	.short	0x0101


	//----- nvinfo : EIATTR_VRC_CTA_INIT_COUNT
	.align		4
        /*0084*/ 	.byte	0x02, 0x4a
	.zero		1
	.zero		1


	//----- nvinfo : EIATTR_EXIT_INSTR_OFFSETS
	.align		4
        /*0088*/ 	.byte	0x04, 0x1c
        /*008a*/ 	.short	(.L_75 - .L_74)


	//   ....[0]....
.L_74:
        /*008c*/ 	.word	0x00000070


	//   ....[1]....
        /*0090*/ 	.word	0x00000240


	//----- nvinfo : EIATTR_CBANK_PARAM_SIZE
	.align		4
.L_75:
        /*0094*/ 	.byte	0x03, 0x19
        /*0096*/ 	.short	0x0034


	//----- nvinfo : EIATTR_PARAM_CBANK
	.align		4
        /*0098*/ 	.byte	0x04, 0x0a
        /*009a*/ 	.short	(.L_77 - .L_76)
	.align		4
.L_76:
        /*009c*/ 	.word	index@(.nv.constant0._Z10test_pairsPiS_S_S_S_S_i)
        /*00a0*/ 	.short	0x0380
        /*00a2*/ 	.short	0x0034


	//----- nvinfo : EIATTR_SW_WAR
	.align		4
.L_77:
        /*00a4*/ 	.byte	0x04, 0x36
        /*00a6*/ 	.short	(.L_79 - .L_78)
.L_78:
        /*00a8*/ 	.word	0x00000008
.L_79:


//--------------------- .nv.info._Z14normalize_randPjji --------------------------
	.section	.nv.info._Z14normalize_randPjji,"",@"SHT_CUDA_INFO"
	.sectionflags	@""
	.align	4


	//----- nvinfo : EIATTR_CUDA_API_VERSION
	.align		4
        /*0000*/ 	.byte	0x04, 0x37
        /*0002*/ 	.short	(.L_81 - .L_80)
.L_80:
        /*0004*/ 	.word	0x00000082


	//----- nvinfo : EIATTR_KPARAM_INFO
	.align		4
.L_81:
        /*0008*/ 	.byte	0x04, 0x17
        /*000a*/ 	.short	(.L_83 - .L_82)
.L_82:
        /*000c*/ 	.word	0x00000000
        /*0010*/ 	.short	0x0002
        /*0012*/ 	.short	0x000c
        /*0014*/ 	.byte	0x00, 0xf0, 0x11, 0x00


	//----- nvinfo : EIATTR_KPARAM_INFO
	.align		4
.L_83:
        /*0018*/ 	.byte	0x04, 0x17
        /*001a*/ 	.short	(.L_85 - .L_84)
.L_84:
        /*001c*/ 	.word	0x00000000
        /*0020*/ 	.short	0x0001
        /*0022*/ 	.short	0x0008
        /*0024*/ 	.byte	0x00, 0xf0, 0x11, 0x00


	//----- nvinfo : EIATTR_KPARAM_INFO
	.align		4
.L_85:
        /*0028*/ 	.byte	0x04, 0x17
        /*002a*/ 	.short	(.L_87 - .L_86)
.L_86:
        /*002c*/ 	.word	0x00000000
        /*0030*/ 	.short	0x0000
        /*0032*/ 	.short	0x0000
        /*0034*/ 	.byte	0x00, 0xf5, 0x21, 0x00


	//----- nvinfo : EIATTR_SPARSE_MMA_MASK
	.align		4
.L_87:
        /*0038*/ 	.byte	0x03, 0x50
        /*003a*/ 	.short	0x0000


	//----- nvinfo : EIATTR_MAXREG_COUNT
	.align		4
        /*003c*/ 	.byte	0x03, 0x1b
        /*003e*/ 	.short	0x00ff


	//----- nvinfo : EIATTR_MERCURY_ISA_VERSION
	.align		4
        /*0040*/ 	.byte	0x03, 0x5f
        /*0042*/ 	.short	0x0101


	//----- nvinfo : EIATTR_VRC_CTA_INIT_COUNT
	.align		4
        /*0044*/ 	.byte	0x02, 0x4a
	.zero		1
	.zero		1


	//----- nvinfo : EIATTR_EXIT_INSTR_OFFSETS
	.align		4
        /*0048*/ 	.byte	0x04, 0x1c
        /*004a*/ 	.short	(.L_89 - .L_88)


	//   ....[0]....
.L_88:
        /*004c*/ 	.word	0x00000070


	//   ....[1]....
        /*0050*/ 	.word	0x000001f0


	//----- nvinfo : EIATTR_CBANK_PARAM_SIZE
	.align		4
.L_89:
        /*0054*/ 	.byte	0x03, 0x19
        /*0056*/ 	.short	0x0010


	//----- nvinfo : EIATTR_PARAM_CBANK
	.align		4
        /*0058*/ 	.byte	0x04, 0x0a
        /*005a*/ 	.short	(.L_91 - .L_90)
	.align		4
.L_90:
        /*005c*/ 	.word	index@(.nv.constant0._Z14normalize_randPjji)
        /*0060*/ 	.short	0x0380
        /*0062*/ 	.short	0x0010


	//----- nvinfo : EIATTR_SW_WAR
	.align		4
.L_91:
        /*0064*/ 	.byte	0x04, 0x36
        /*0066*/ 	.short	(.L_93 - .L_92)
.L_92:
        /*0068*/ 	.word	0x00000008
.L_93:


//--------------------- .nv.info._Z14set_ranks_lensPiS_S_i --------------------------
	.section	.nv.info._Z14set_ranks_lensPiS_S_i,"",@"SHT_CUDA_INFO"
	.sectionflags	@""
	.align	4


	//----- nvinfo : EIATTR_CUDA_API_VERSION
	.align		4
        /*0000*/ 	.byte	0x04, 0x37
        /*0002*/ 	.short	(.L_95 - .L_94)
.L_94:
        /*0004*/ 	.word	0x00000082


	//----- nvinfo : EIATTR_KPARAM_INFO
	.align		4
.L_95:
        /*0008*/ 	.byte	0x04, 0x17
        /*000a*/ 	.short	(.L_97 - .L_96)
.L_96:
        /*000c*/ 	.word	0x00000000
        /*0010*/ 	.short	0x0003
        /*0012*/ 	.short	0x0018
        /*0014*/ 	.byte	0x00, 0xf0, 0x11, 0x00


	//----- nvinfo : EIATTR_KPARAM_INFO
	.align		4
.L_97:
        /*0018*/ 	.byte	0x04, 0x17
        /*001a*/ 	.short	(.L_99 - .L_98)
.L_98:
        /*001c*/ 	.word	0x00000000
        /*0020*/ 	.short	0x0002
        /*0022*/ 	.short	0x0010
        /*0024*/ 	.byte	0x00, 0xf5, 0x21, 0x00


	//----- nvinfo : EIATTR_KPARAM_INFO
	.align		4
.L_99:
        /*0028*/ 	.byte	0x04, 0x17
        /*002a*/ 	.short	(.L_101 - .L_100)
.L_100:
        /*002c*/ 	.word	0x00000000
        /*0030*/ 	.short	0x0001
        /*0032*/ 	.short	0x0008
        /*0034*/ 	.byte	0x00, 0xf5, 0x21, 0x00


	//----- nvinfo : EIATTR_KPARAM_INFO
	.align		4
.L_101:
        /*0038*/ 	.byte	0x04, 0x17
        /*003a*/ 	.short	(.L_103 - .L_102)
.L_102:
        /*003c*/ 	.word	0x00000000
        /*0040*/ 	.short	0x0000
        /*0042*/ 	.short	0x0000
        /*0044*/ 	.byte	0x00, 0xf5, 0x21, 0x00


	//----- nvinfo : EIATTR_SPARSE_MMA_MASK
	.align		4
.L_103:
        /*0048*/ 	.byte	0x03, 0x50
        /*004a*/ 	.short	0x0000


	//----- nvinfo : EIATTR_MAXREG_COUNT
	.align		4
        /*004c*/ 	.byte	0x03, 0x1b
        /*004e*/ 	.short	0x00ff


	//----- nvinfo : EIATTR_MERCURY_ISA_VERSION
	.align		4
        /*0050*/ 	.byte	0x03, 0x5f
        /*0052*/ 	.short	0x0101


	//----- nvinfo : EIATTR_VRC_CTA_INIT_COUNT
	.align		4
        /*0054*/ 	.byte	0x02, 0x4a
	.zero		1
	.zero		1


	//----- nvinfo : EIATTR_EXIT_INSTR_OFFSETS
	.align		4
        /*0058*/ 	.byte	0x04, 0x1c
        /*005a*/ 	.short	(.L_105 - .L_104)


	//   ....[0]....
.L_104:
        /*005c*/ 	.word	0x00000150


	//   ....[1]....
        /*0060*/ 	.word	0x000001f0


	//----- nvinfo : EIATTR_CRS_STACK_SIZE
	.align		4
.L_105:
        /*0064*/ 	.byte	0x04, 0x1e
        /*0066*/ 	.short	(.L_107 - .L_106)
.L_106:
        /*0068*/ 	.word	0x00000000


	//----- nvinfo : EIATTR_CBANK_PARAM_SIZE
	.align		4
.L_107:
        /*006c*/ 	.byte	0x03, 0x19
        /*006e*/ 	.short	0x001c


	//----- nvinfo : EIATTR_PARAM_CBANK
	.align		4
        /*0070*/ 	.byte	0x04, 0x0a
        /*0072*/ 	.short	(.L_109 - .L_108)
	.align		4
.L_108:
        /*0074*/ 	.word	index@(.nv.constant0._Z14set_ranks_lensPiS_S_i)
        /*0078*/ 	.short	0x0380
        /*007a*/ 	.short	0x001c


	//----- nvinfo : EIATTR_SW_WAR
	.align		4
.L_109:
        /*007c*/ 	.byte	0x04, 0x36
        /*007e*/ 	.short	(.L_111 - .L_110)
.L_110:
        /*0080*/ 	.word	0x00000008
.L_111:


//--------------------- .nv.info._Z21intersection_b_searchPjS_iS_S_iS_i --------------------------
	.section	.nv.info._Z21intersection_b_searchPjS_iS_S_iS_i,"",@"SHT_CUDA_INFO"
	.sectionflags	@""
	.align	4


	//----- nvinfo : EIATTR_CUDA_API_VERSION
	.align		4
        /*0000*/ 	.byte	0x04, 0x37
        /*0002*/ 	.short	(.L_113 - .L_112)
.L_112:
        /*0004*/ 	.word	0x00000082


	//----- nvinfo : EIATTR_KPARAM_INFO
	.align		4
.L_113:
        /*0008*/ 	.byte	0x04, 0x17
        /*000a*/ 	.short	(.L_115 - .L_114)
.L_114:
        /*000c*/ 	.word	0x00000000
        /*0010*/ 	.short	0x0007
        /*0012*/ 	.short	0x0038
        /*0014*/ 	.byte	0x00, 0xf0, 0x11, 0x00


	//----- nvinfo : EIATTR_KPARAM_INFO
	.align		4
.L_115:
        /*0018*/ 	.byte	0x04, 0x17
        /*001a*/ 	.short	(.L_117 - .L_116)
.L_116:
        /*001c*/ 	.word	0x00000000
        /*0020*/ 	.short	0x0006
        /*0022*/ 	.short	0x0030
        /*0024*/ 	.byte	0x00, 0xf5, 0x21, 0x00


	//----- nvinfo : EIATTR_KPARAM_INFO
	.align		4
.L_117:
        /*0028*/ 	.byte	0x04, 0x17
        /*002a*/ 	.short	(.L_119 - .L_118)
.L_118:
        /*002c*/ 	.word	0x00000000
        /*0030*/ 	.short	0x0005
        /*0032*/ 	.short	0x0028
        /*0034*/ 	.byte	0x00, 0xf0, 0x11, 0x00


	//----- nvinfo : EIATTR_KPARAM_INFO
	.align		4
.L_119:
        /*0038*/ 	.byte	0x04, 0x17
        /*003a*/ 	.short	(.L_121 - .L_120)
.L_120:
        /*003c*/ 	.word	0x00000000
        /*0040*/ 	.short	0x0004
        /*0042*/ 	.short	0x0020
        /*0044*/ 	.byte	0x00, 0xf5, 0x21, 0x00


	//----- nvinfo : EIATTR_KPARAM_INFO
	.align		4
.L_121:
        /*0048*/ 	.byte	0x04, 0x17
        /*004a*/ 	.short	(.L_123 - .L_122)
.L_122:
        /*004c*/ 	.word	0x00000000
        /*0050*/ 	.short	0x0003
        /*0052*/ 	.short	0x0018
        /*0054*/ 	.byte	0x00, 0xf5, 0x21, 0x00


	//----- nvinfo : EIATTR_KPARAM_INFO
	.align		4
.L_123:
        /*0058*/ 	.byte	0x04, 0x17
        /*005a*/ 	.short	(.L_125 - .L_124)
.L_124:
        /*005c*/ 	.word	0x00000000
        /*0060*/ 	.short	0x0002
        /*0062*/ 	.short	0x0010
        /*0064*/ 	.byte	0x00, 0xf0, 0x11, 0x00


	//----- nvinfo : EIATTR_KPARAM_INFO
	.align		4
.L_125:
        /*0068*/ 	.byte	0x04, 0x17
        /*006a*/ 	.short	(.L_127 - .L_126)
.L_126:
        /*006c*/ 	.word	0x00000000
        /*0070*/ 	.short	0x0001
        /*0072*/ 	.short	0x0008
        /*0074*/ 	.byte	0x00, 0xf5, 0x21, 0x00


	//----- nvinfo : EIATTR_KPARAM_INFO
	.align		4
.L_127:
        /*0078*/ 	.byte	0x04, 0x17
        /*007a*/ 	.short	(.L_129 - .L_128)
.L_128:
        /*007c*/ 	.word	0x00000000
        /*0080*/ 	.short	0x0000
        /*0082*/ 	.short	0x0000
        /*0084*/ 	.byte	0x00, 0xf5, 0x21, 0x00


	//----- nvinfo : EIATTR_SPARSE_MMA_MASK
	.align		4
.L_129:
        /*0088*/ 	.byte	0x03, 0x50
        /*008a*/ 	.short	0x0000


	//----- nvinfo : EIATTR_MAXREG_COUNT
	.align		4
        /*008c*/ 	.byte	0x03, 0x1b
        /*008e*/ 	.short	0x00ff


	//----- nvinfo : EIATTR_MERCURY_ISA_VERSION
	.align		4
        /*0090*/ 	.byte	0x03, 0x5f
        /*0092*/ 	.short	0x0101


	//----- nvinfo : EIATTR_VRC_CTA_INIT_COUNT
	.align		4
        /*0094*/ 	.byte	0x02, 0x4a
	.zero		1
	.zero		1


	//----- nvinfo : EIATTR_EXIT_INSTR_OFFSETS
	.align		4
        /*0098*/ 	.byte	0x04, 0x1c
        /*009a*/ 	.short	(.L_131 - .L_130)


	//   ....[0]....
.L_130:
        /*009c*/ 	.word	0x000000a0


	//   ....[1]....
        /*00a0*/ 	.word	0x00000170


	//   ....[2]....
        /*00a4*/ 	.word	0x00000660


	//----- nvinfo : EIATTR_CRS_STACK_SIZE
	.align		4
.L_131:
        /*00a8*/ 	.byte	0x04, 0x1e
        /*00aa*/ 	.short	(.L_133 - .L_132)
.L_132:
        /*00ac*/ 	.word	0x00000000


	//----- nvinfo : EIATTR_CBANK_PARAM_SIZE
	.align		4
.L_133:
        /*00b0*/ 	.byte	0x03, 0x19
        /*00b2*/ 	.short	0x003c


	//----- nvinfo : EIATTR_PARAM_CBANK
	.align		4
        /*00b4*/ 	.byte	0x04, 0x0a
        /*00b6*/ 	.short	(.L_135 - .L_134)
	.align		4
.L_134:
        /*00b8*/ 	.word	index@(.nv.constant0._Z21intersection_b_searchPjS_iS_S_iS_i)
        /*00bc*/ 	.short	0x0380
        /*00be*/ 	.short	0x003c


	//----- nvinfo : EIATTR_SW_WAR
	.align		4
.L_135:
        /*00c0*/ 	.byte	0x04, 0x36
        /*00c2*/ 	.short	(.L_137 - .L_136)
.L_136:
        /*00c4*/ 	.word	0x00000008
.L_137:


//--------------------- .nv.info._Z24intersection_b_search_smPjS_iS_S_iS_i --------------------------
	.section	.nv.info._Z24intersection_b_search_smPjS_iS_S_iS_i,"",@"SHT_CUDA_INFO"
	.sectionflags	@""
	.align	4


	//----- nvinfo : EIATTR_CUDA_API_VERSION
	.align		4
        /*0000*/ 	.byte	0x04, 0x37
        /*0002*/ 	.short	(.L_139 - .L_138)
.L_138:
        /*0004*/ 	.word	0x00000082


	//----- nvinfo : EIATTR_KPARAM_INFO
	.align		4
.L_139:
        /*0008*/ 	.byte	0x04, 0x17
        /*000a*/ 	.short	(.L_141 - .L_140)
.L_140:
        /*000c*/ 	.word	0x00000000
        /*0010*/ 	.short	0x0007
        /*0012*/ 	.short	0x0038
        /*0014*/ 	.byte	0x00, 0xf0, 0x11, 0x00


	//----- nvinfo : EIATTR_KPARAM_INFO
	.align		4
.L_141:
        /*0018*/ 	.byte	0x04, 0x17
        /*001a*/ 	.short	(.L_143 - .L_142)
.L_142:
        /*001c*/ 	.word	0x00000000
        /*0020*/ 	.short	0x0006
        /*0022*/ 	.short	0x0030
        /*0024*/ 	.byte	0x00, 0xf5, 0x21, 0x00


	//----- nvinfo : EIATTR_KPARAM_INFO
	.align		4
.L_143:
        /*0028*/ 	.byte	0x04, 0x17
        /*002a*/ 	.short	(.L_145 - .L_144)
.L_144:
        /*002c*/ 	.word	0x00000000
        /*0030*/ 	.short	0x0005
        /*0032*/ 	.short	0x0028
        /*0034*/ 	.byte	0x00, 0xf0, 0x11, 0x00


	//----- nvinfo : EIATTR_KPARAM_INFO
	.align		4
.L_145:
        /*0038*/ 	.byte	0x04, 0x17
        /*003a*/ 	.short	(.L_147 - .L_146)
.L_146:
        /*003c*/ 	.word	0x00000000
        /*0040*/ 	.short	0x0004
        /*0042*/ 	.short	0x0020
        /*0044*/ 	.byte	0x00, 0xf5, 0x21, 0x00


	//----- nvinfo : EIATTR_KPARAM_INFO
	.align		4
.L_147:
        /*0048*/ 	.byte	0x04, 0x17
        /*004a*/ 	.short	(.L_149 - .L_148)
.L_148:
        /*004c*/ 	.word	0x00000000
        /*0050*/ 	.short	0x0003
        /*0052*/ 	.short	0x0018
        /*0054*/ 	.byte	0x00, 0xf5, 0x21, 0x00


	//----- nvinfo : EIATTR_KPARAM_INFO
	.align		4
.L_149:
        /*0058*/ 	.byte	0x04, 0x17
        /*005a*/ 	.short	(.L_151 - .L_150)
.L_150:
        /*005c*/ 	.word	0x00000000
        /*0060*/ 	.short	0x0002
        /*0062*/ 	.short	0x0010
        /*0064*/ 	.byte	0x00, 0xf0, 0x11, 0x00


	//----- nvinfo : EIATTR_KPARAM_INFO
	.align		4
.L_151:
        /*0068*/ 	.byte	0x04, 0x17
        /*006a*/ 	.short	(.L_153 - .L_152)
.L_152:
        /*006c*/ 	.word	0x00000000
        /*0070*/ 	.short	0x0001
        /*0072*/ 	.short	0x0008
        /*0074*/ 	.byte	0x00, 0xf5, 0x21, 0x00


	//----- nvinfo : EIATTR_KPARAM_INFO
	.align		4
.L_153:
        /*0078*/ 	.byte	0x04, 0x17
        /*007a*/ 	.short	(.L_155 - .L_154)
.L_154:
        /*007c*/ 	.word	0x00000000
        /*0080*/ 	.short	0x0000
        /*0082*/ 	.short	0x0000
        /*0084*/ 	.byte	0x00, 0xf5, 0x21, 0x00


	//----- nvinfo : EIATTR_SPARSE_MMA_MASK
	.align		4
.L_155:
        /*0088*/ 	.byte	0x03, 0x50
        /*008a*/ 	.short	0x0000


	//----- nvinfo : EIATTR_MAXREG_COUNT
	.align		4
        /*008c*/ 	.byte	0x03, 0x1b
        /*008e*/ 	.short	0x00ff


	//----- nvinfo : EIATTR_NUM_BARRIERS
	.align		4
        /*0090*/ 	.byte	0x02, 0x4c
        /*0092*/ 	.byte	0x01
	.zero		1


	//----- nvinfo : EIATTR_MERCURY_ISA_VERSION
	.align		4
        /*0094*/ 	.byte	0x03, 0x5f
        /*0096*/ 	.short	0x0101


	//----- nvinfo : EIATTR_VRC_CTA_INIT_COUNT
	.align		4
        /*0098*/ 	.byte	0x02, 0x4a
	.zero		1
	.zero		1


	//----- nvinfo : EIATTR_EXIT_INSTR_OFFSETS
	.align		4
        /*009c*/ 	.byte	0x04, 0x1c
        /*009e*/ 	.short	(.L_157 - .L_156)


	//   ....[0]....
.L_156:
        /*00a0*/ 	.word	0x00000700


	//   ....[1]....
        /*00a4*/ 	.word	0x000007b0


	//   ....[2]....
        /*00a8*/ 	.word	0x00000cd0


	//----- nvinfo : EIATTR_CRS_STACK_SIZE
	.align		4
.L_157:
        /*00ac*/ 	.byte	0x04, 0x1e
        /*00ae*/ 	.short	(.L_159 - .L_158)
.L_158:
        /*00b0*/ 	.word	0x00000000


	//----- nvinfo : EIATTR_CBANK_PARAM_SIZE
	.align		4
.L_159:
        /*00b4*/ 	.byte	0x03, 0x19
        /*00b6*/ 	.short	0x003c


	//----- nvinfo : EIATTR_PARAM_CBANK
	.align		4
        /*00b8*/ 	.byte	0x04, 0x0a
        /*00ba*/ 	.short	(.L_161 - .L_160)
	.align		4
.L_160:
        /*00bc*/ 	.word	index@(.nv.constant0._Z24intersection_b_search_smPjS_iS_S_iS_i)
        /*00c0*/ 	.short	0x0380
        /*00c2*/ 	.short	0x003c


	//----- nvinfo : EIATTR_SW_WAR
	.align		4
.L_161:
        /*00c4*/ 	.byte	0x04, 0x36
        /*00c6*/ 	.short	(.L_163 - .L_162)
.L_162:
        /*00c8*/ 	.word	0x00000008
.L_163:


//--------------------- .nv.info._Z26intersection_b_search_sm_2PjS_iS_S_iS_i --------------------------
	.section	.nv.info._Z26intersection_b_search_sm_2PjS_iS_S_iS_i,"",@"SHT_CUDA_INFO"
	.sectionflags	@""
	.align	4


	//----- nvinfo : EIATTR_CUDA_API_VERSION
	.align		4
        /*0000*/ 	.byte	0x04, 0x37
        /*0002*/ 	.short	(.L_165 - .L_164)
.L_164:
        /*0004*/ 	.word	0x00000082


	//----- nvinfo : EIATTR_KPARAM_INFO
	.align		4
.L_165:
        /*0008*/ 	.byte	0x04, 0x17
        /*000a*/ 	.short	(.L_167 - .L_166)
.L_166:
        /*000c*/ 	.word	0x00000000
        /*0010*/ 	.short	0x0007
        /*0012*/ 	.short	0x0038
        /*0014*/ 	.byte	0x00, 0xf0, 0x11, 0x00


	//----- nvinfo : EIATTR_KPARAM_INFO
	.align		4
.L_167:
        /*0018*/ 	.byte	0x04, 0x17
        /*001a*/ 	.short	(.L_169 - .L_168)
.L_168:
        /*001c*/ 	.word	0x00000000
        /*0020*/ 	.short	0x0006
        /*0022*/ 	.short	0x0030
        /*0024*/ 	.byte	0x00, 0xf5, 0x21, 0x00


	//----- nvinfo : EIATTR_KPARAM_INFO
	.align		4
.L_169:
        /*0028*/ 	.byte	0x04, 0x17
        /*002a*/ 	.short	(.L_171 - .L_170)
.L_170:
        /*002c*/ 	.word	0x00000000
        /*0030*/ 	.short	0x0005
        /*0032*/ 	.short	0x0028
        /*0034*/ 	.byte	0x00, 0xf0, 0x11, 0x00


	//----- nvinfo : EIATTR_KPARAM_INFO
	.align		4
.L_171:
        /*0038*/ 	.byte	0x04, 0x17
        /*003a*/ 	.short	(.L_173 - .L_172)
.L_172:
        /*003c*/ 	.word	0x00000000
        /*0040*/ 	.short	0x0004
        /*0042*/ 	.short	0x0020
        /*0044*/ 	.byte	0x00, 0xf5, 0x21, 0x00


	//----- nvinfo : EIATTR_KPARAM_INFO
	.align		4
.L_173:
        /*0048*/ 	.byte	0x04, 0x17
        /*004a*/ 	.short	(.L_175 - .L_174)
.L_174:
        /*004c*/ 	.word	0x00000000
        /*0050*/ 	.short	0x0003
        /*0052*/ 	.short	0x0018
        /*0054*/ 	.byte	0x00, 0xf5, 0x21, 0x00


	//----- nvinfo : EIATTR_KPARAM_INFO
	.align		4
.L_175:
        /*0058*/ 	.byte	0x04, 0x17
        /*005a*/ 	.short	(.L_177 - .L_176)
.L_176:
        /*005c*/ 	.word	0x00000000
        /*0060*/ 	.short	0x0002
        /*0062*/ 	.short	0x0010
        /*0064*/ 	.byte	0x00, 0xf0, 0x11, 0x00


	//----- nvinfo : EIATTR_KPARAM_INFO
	.align		4
.L_177:
        /*0068*/ 	.byte	0x04, 0x17
        /*006a*/ 	.short	(.L_179 - .L_178)
.L_178:
        /*006c*/ 	.word	0x00000000
        /*0070*/ 	.short	0x0001
        /*0072*/ 	.short	0x0008
        /*0074*/ 	.byte	0x00, 0xf5, 0x21, 0x00


	//----- nvinfo : EIATTR_KPARAM_INFO
	.align		4
.L_179:
        /*0078*/ 	.byte	0x04, 0x17
        /*007a*/ 	.short	(.L_181 - .L_180)
.L_180:
        /*007c*/ 	.word	0x00000000
        /*0080*/ 	.short	0x0000
        /*0082*/ 	.short	0x0000
        /*0084*/ 	.byte	0x00, 0xf5, 0x21, 0x00


	//----- nvinfo : EIATTR_SPARSE_MMA_MASK
	.align		4
.L_181:
        /*0088*/ 	.byte	0x03, 0x50
        /*008a*/ 	.short	0x0000


	//----- nvinfo : EIATTR_MAXREG_COUNT
	.align		4
        /*008c*/ 	.byte	0x03, 0x1b
        /*008e*/ 	.short	0x00ff


	//----- nvinfo : EIATTR_NUM_BARRIERS
	.align		4
        /*0090*/ 	.byte	0x02, 0x4c
        /*0092*/ 	.byte	0x01
	.zero		1


	//----- nvinfo : EIATTR_MERCURY_ISA_VERSION
	.align		4
        /*0094*/ 	.byte	0x03, 0x5f
        /*0096*/ 	.short	0x0101


	//----- nvinfo : EIATTR_VRC_CTA_INIT_COUNT
	.align		4
        /*0098*/ 	.byte	0x02, 0x4a
	.zero		1
	.zero		1


	//----- nvinfo : EIATTR_EXIT_INSTR_OFFSETS
	.align		4
        /*009c*/ 	.byte	0x04, 0x1c
        /*009e*/ 	.short	(.L_183 - .L_182)


	//   ....[0]....
.L_182:
        /*00a0*/ 	.word	0x00000220


	//----- nvinfo : EIATTR_CRS_STACK_SIZE
	.align		4
.L_183:
        /*00a4*/ 	.byte	0x04, 0x1e
        /*00a6*/ 	.short	(.L_185 - .L_184)
.L_184:
        /*00a8*/ 	.word	0x00000000


	//----- nvinfo : EIATTR_CBANK_PARAM_SIZE
	.align		4
.L_185:
        /*00ac*/ 	.byte	0x03, 0x19
        /*00ae*/ 	.short	0x003c


	//----- nvinfo : EIATTR_PARAM_CBANK
	.align		4
        /*00b0*/ 	.byte	0x04, 0x0a
        /*00b2*/ 	.short	(.L_187 - .L_186)
	.align		4
.L_186:
        /*00b4*/ 	.word	index@(.nv.constant0._Z26intersection_b_search_sm_2PjS_iS_S_iS_i)
        /*00b8*/ 	.short	0x0380
        /*00ba*/ 	.short	0x003c


	//----- nvinfo : EIATTR_SW_WAR
	.align		4
.L_187:
        /*00bc*/ 	.byte	0x04, 0x36
        /*00be*/ 	.short	(.L_189 - .L_188)
.L_188:
        /*00c0*/ 	.word	0x00000008
.L_189:


//--------------------- .nv.callgraph             --------------------------
	.section	.nv.callgraph,"",@"SHT_CUDA_CALLGRAPH"
	.align	4
	.sectionentsize	8
	.align		4
        /*0000*/ 	.word	0x00000000
	.align		4
        /*0004*/ 	.word	0xffffffff
	.align		4
        /*0008*/ 	.word	0x00000000
	.align		4
        /*000c*/ 	.word	0xfffffffe
	.align		4
        /*0010*/ 	.word	0x00000000
	.align		4
        /*0014*/ 	.word	0xfffffffd
	.align		4
        /*0018*/ 	.word	0x00000000
	.align		4
        /*001c*/ 	.word	0xfffffffc


//--------------------- .text._Z9my_reducePjjj    --------------------------
	.section	.text._Z9my_reducePjjj,"ax",@progbits
	.align	128
        .global         _Z9my_reducePjjj
        .type           _Z9my_reducePjjj,@function
        .size           _Z9my_reducePjjj,(.L_x_54 - _Z9my_reducePjjj)
        .other          _Z9my_reducePjjj,@"STO_CUDA_ENTRY STV_DEFAULT"
_Z9my_reducePjjj:
.text._Z9my_reducePjjj:
[----:B------:R-:W-:Y:S01]  /*0000*/  LDC R1, c[0x0][0x37c] ;  /* 0x0000df00ff017b82 */ /* 0x000fe20000000800 */
[----:B------:R-:W0:Y:S07]  /*0010*/  S2R R11, SR_TID.X ;  /* 0x00000000000b7919 */ /* 0x000e2e0000002100 */
[----:B------:R-:W1:Y:S01]  /*0020*/  S2UR UR7, SR_CgaCtaId ;  /* 0x00000000000779c3 */ /* 0x000e620000008800 */
[----:B------:R-:W2:Y:S01]  /*0030*/  LDCU UR8, c[0x0][0x360] ;  /* 0x00006c00ff0877ac */ /* 0x000ea20008000800 */
[----:B------:R-:W-:Y:S01]  /*0040*/  BSSY.RECONVERGENT B0, `(.L_x_0) ;  /* 0x0000025000007945 */ /* 0x000fe20003800200 */
[----:B------:R-:W3:Y:S01]  /*0050*/  S2R R13, SR_CTAID.X ;  /* 0x00000000000d7919 */ /* 0x000ee20000002500 */
[----:B------:R-:W4:Y:S01]  /*0060*/  LDCU UR4, c[0x0][0x370] ;  /* 0x00006e00ff0477ac */ /* 0x000f220008000800 */
[----:B------:R-:W5:Y:S01]  /*0070*/  LDCU UR6, c[0x0][0x38c] ;  /* 0x00007180ff0677ac */ /* 0x000f620008000800 */
[----:B------:R-:W-:Y:S01]  /*0080*/  UMOV UR5, 0x400 ;  /* 0x0000040000057882 */ /* 0x000fe20000000000 */
[----:B--2---:R-:W-:Y:S01]  /*0090*/  IMAD.U32 R7, RZ, RZ, UR8 ;  /* 0x00000008ff077e24 */ /* 0x004fe2000f8e00ff */
[----:B----4-:R-:W-:-:S04]  /*00a0*/  UIMAD UR4, UR8, UR4, URZ ;  /* 0x00000004080472a4 */ /* 0x010fc8000f8e02ff */
[----:B------:R-:W-:Y:S01]  /*00b0*/  ISETP.GE.U32.AND P1, PT, R7, 0x2, PT ;  /* 0x000000020700780c */ /* 0x000fe20003f26070 */
[----:B-1----:R-:W-:Y:S02]  /*00c0*/  ULEA UR5, UR7, UR5, 0x18 ;  /* 0x0000000507057291 */ /* 0x002fe4000f8ec0ff */
[----:B------:R-:W-:-:S04]  /*00d0*/  USHF.L.U32 UR4, UR4, 0x1, URZ ;  /* 0x0000000104047899 */ /* 0x000fc800080006ff */
[C---:B0-----:R-:W-:Y:S01]  /*00e0*/  LEA R6, R11.reuse, UR5, 0x2 ;  /* 0x000000050b067c11 */ /* 0x041fe2000f8e10ff */
[----:B-----5:R-:W-:Y:S01]  /*00f0*/  UIMAD UR6, UR4, UR6, URZ ;  /* 0x00000006040672a4 */ /* 0x020fe2000f8e02ff */
[----:B------:R-:W-:Y:S01]  /*0100*/  ISETP.NE.AND P0, PT, R11, RZ, PT ;  /* 0x000000ff0b00720c */ /* 0x000fe20003f05270 */
[----:B---3--:R-:W-:Y:S02]  /*0110*/  IMAD R0, R13, UR8, RZ ;  /* 0x000000080d007c24 */ /* 0x008fe4000f8e02ff */
[----:B------:R0:W-:Y:S01]  /*0120*/  STS [R6], RZ ;  /* 0x000000ff06007388 */ /* 0x0001e20000000800 */
[----:B------:R-:W1:Y:S01]  /*0130*/  LDCU.64 UR8, c[0x0][0x358] ;  /* 0x00006b00ff0877ac */ /* 0x000e620008000a00 */
[----:B------:R-:W-:Y:S01]  /*0140*/  IMAD R0, R0, 0x2, R11 ;  /* 0x0000000200007824 */ /* 0x000fe200078e020b */
[----:B------:R-:W2:Y:S04]  /*0150*/  LDCU UR5, c[0x0][0x388] ;  /* 0x00007100ff0577ac */ /* 0x000ea80008000800 */
[----:B------:R-:W-:-:S13]  /*0160*/  ISETP.GE.U32.AND P2, PT, R0, UR6, PT ;  /* 0x0000000600007c0c */ /* 0x000fda000bf46070 */
[----:B01----:R-:W-:Y:S05]  /*0170*/  @P2 BRA `(.L_x_1) ;  /* 0x0000000000442947 */ /* 0x003fea0003800000 */
[----:B------:R-:W-:-:S07]  /*0180*/  IMAD.MOV.U32 R9, RZ, RZ, RZ ;  /* 0x000000ffff097224 */ /* 0x000fce00078e00ff */
.L_x_2:
[----:B--2---:R-:W-:Y:S02]  /*0190*/  ISETP.GE.U32.AND P2, PT, R0, UR5, PT ;  /* 0x0000000500007c0c */ /* 0x004fe4000bf46070 */
[----:B------:R-:W-:-:S04]  /*01a0*/  IADD3 R15, PT, PT, R7, R0, RZ ;  /* 0x00000000070f7210 */ /* 0x000fc80007ffe0ff */
[----:B------:R-:W-:-:S07]  /*01b0*/  ISETP.GE.U32.AND P3, PT, R15, UR5, PT ;  /* 0x000000050f007c0c */ /* 0x000fce000bf66070 */
[----:B0-----:R-:W0:Y:S08]  /*01c0*/  @!P2 LDC.64 R2, c[0x0][0x380] ;  /* 0x0000e000ff02ab82 */ /* 0x001e300000000a00 */
[----:B------:R-:W1:Y:S01]  /*01d0*/  @!P3 LDC.64 R4, c[0x0][0x380] ;  /* 0x0000e000ff04bb82 */ /* 0x000e620000000a00 */
[----:B0-----:R-:W-:-:S06]  /*01e0*/  @!P2 IMAD.WIDE.U32 R2, R0, 0x4, R2 ;  /* 0x000000040002a825 */ /* 0x001fcc00078e0002 */
[----:B------:R-:W2:Y:S01]  /*01f0*/  @!P2 LDG.E R2, desc[UR8][R2.64] ;  /* 0x000000080202a981 */ /* 0x000ea2000c1e1900 */
[----:B-1----:R-:W-:-:S06]  /*0200*/  @!P3 IMAD.WIDE.U32 R4, R15, 0x4, R4 ;  /* 0x000000040f04b825 */ /* 0x002fcc00078e0004 */
[----:B------:R-:W3:Y:S01]  /*0210*/  @!P3 LDG.E R4, desc[UR8][R4.64] ;  /* 0x000000080404b981 */ /* 0x000ee2000c1e1900 */
[----:B------:R-:W-:Y:S01]  /*0220*/  IADD3 R0, PT, PT, R0, UR4, RZ ;  /* 0x0000000400007c10 */ /* 0x000fe2000fffe0ff */
[----:B--2---:R-:W-:-:S05]  /*0230*/  @!P2 IMAD.IADD R9, R9, 0x1, R2 ;  /* 0x000000010909a824 */ /* 0x004fca00078e0202 */
[----:B------:R3:W-:Y:S01]  /*0240*/  @!P2 STS [R6], R9 ;  /* 0x000000090600a388 */ /* 0x0007e20000000800 */
[----:B------:R-:W-:Y:S01]  /*0250*/  ISETP.GE.U32.AND P2, PT, R0, UR6, PT ;  /* 0x0000000600007c0c */ /* 0x000fe2000bf46070 */
[----:B---3--:R-:W-:-:S05]  /*0260*/  @!P3 IMAD.IADD R9, R9, 0x1, R4 ;  /* 0x000000010909b824 */ /* 0x008fca00078e0204 */
[----:B------:R0:W-:Y:S07]  /*0270*/  @!P3 STS [R6], R9 ;  /* 0x000000090600b388 */ /* 0x0001ee0000000800 */
[----:B------:R-:W-:Y:S05]  /*0280*/  @!P2 BRA `(.L_x_2) ;  /* 0xfffffffc00c0a947 */ /* 0x000fea000383ffff */
.L_x_1:
[----:B--2---:R-:W-:Y:S05]  /*0290*/  BSYNC.RECONVERGENT B0 ;  /* 0x0000000000007941 */ /* 0x004fea0003800200 */
.L_x_0:
[----:B------:R-:W-:Y:S06]  /*02a0*/  BAR.SYNC.DEFER_BLOCKING 0x0 ;  /* 0x0000000000007b1d */ /* 0x000fec0000010000 */
[----:B------:R-:W-:Y:S05]  /*02b0*/  @!P1 BRA `(.L_x_3) ;  /* 0x00000000002c9947 */ /* 0x000fea0003800000 */
.L_x_4:
[----:B------:R-:W-:-:S04]  /*02c0*/  SHF.R.U32.HI R2, RZ, 0x1, R7 ;  /* 0x00000001ff027819 */ /* 0x000fc80000011607 */
[----:B------:R-:W-:-:S13]  /*02d0*/  ISETP.GE.U32.AND P1, PT, R11, R2, PT ;  /* 0x000000020b00720c */ /* 0x000fda0003f26070 */
[----:B------:R-:W-:Y:S01]  /*02e0*/  @!P1 IMAD R0, R2, 0x4, R6 ;  /* 0x0000000402009824 */ /* 0x000fe200078e0206 */
[----:B------:R-:W-:Y:S05]  /*02f0*/  @!P1 LDS R3, [R6] ;  /* 0x0000000006039984 */ /* 0x000fea0000000800 */
[----:B------:R-:W1:Y:S02]  /*0300*/  @!P1 LDS R0, [R0] ;  /* 0x0000000000009984 */ /* 0x000e640000000800 */
[----:B-1----:R-:W-:-:S05]  /*0310*/  @!P1 IMAD.IADD R3, R0, 0x1, R3 ;  /* 0x0000000100039824 */ /* 0x002fca00078e0203 */
[----:B------:R1:W-:Y:S01]  /*0320*/  @!P1 STS [R6], R3 ;  /* 0x0000000306009388 */ /* 0x0003e20000000800 */
[----:B------:R-:W-:Y:S01]  /*0330*/  BAR.SYNC.DEFER_BLOCKING 0x0 ;  /* 0x0000000000007b1d */ /* 0x000fe20000010000 */
[----:B------:R-:W-:Y:S02]  /*0340*/  ISETP.GT.U32.AND P1, PT, R7, 0x3, PT ;  /* 0x000000030700780c */ /* 0x000fe40003f24070 */
[----:B------:R-:W-:-:S11]  /*0350*/  MOV R7, R2 ;  /* 0x0000000200077202 */ /* 0x000fd60000000f00 */
[----:B-1----:R-:W-:Y:S05]  /*0360*/  @P1 BRA `(.L_x_4) ;  /* 0xfffffffc00d41947 */ /* 0x002fea000383ffff */
.L_x_3:
[----:B------:R-:W-:Y:S05]  /*0370*/  @P0 EXIT ;  /* 0x000000000000094d */ /* 0x000fea0003800000 */
[----:B------:R-:W1:Y:S01]  /*0380*/  S2UR UR5, SR_CgaCtaId ;  /* 0x00000000000579c3 */ /* 0x000e620000008800 */
[----:B------:R-:W-:-:S07]  /*0390*/  UMOV UR4, 0x400 ;  /* 0x0000040000047882 */ /* 0x000fce0000000000 */
[----:B------:R-:W2:Y:S01]  /*03a0*/  LDC.64 R2, c[0x0][0x380] ;  /* 0x0000e000ff027b82 */ /* 0x000ea20000000a00 */
[----:B-1----:R-:W-:Y:S01]  /*03b0*/  ULEA UR4, UR5, UR4, 0x18 ;  /* 0x0000000405047291 */ /* 0x002fe2000f8ec0ff */
[----:B--2---:R-:W-:-:S08]  /*03c0*/  IMAD.WIDE.U32 R2, R13, 0x4, R2 ;  /* 0x000000040d027825 */ /* 0x004fd000078e0002 */
[----:B------:R-:W1:Y:S04]  /*03d0*/  LDS R5, [UR4] ;  /* 0x00000004ff057984 */ /* 0x000e680008000800 */
[----:B-1----:R-:W-:Y:S01]  /*03e0*/  STG.E desc[UR8][R2.64], R5 ;  /* 0x0000000502007986 */ /* 0x002fe2000c101908 */
[----:B------:R-:W-:Y:S05]  /*03f0*/  EXIT ;  /* 0x000000000000794d */ /* 0x000fea0003800000 */
.L_x_5:
[----:B------:R-:W-:-:S00]  /*0400*/  BRA `(.L_x_5) ;  /* 0xfffffffc00fc7947 */ /* 0x000fc0000383ffff */
[----:B------:R-:W-:-:S00]  /*0410*/  NOP ;  /* 0x0000000000007918 */ /* 0x000fc00000000000 */
        /* <DEDUP_REMOVED lines=14> */
.L_x_54:


//--------------------- .text._Z10test_pairsPiS_S_S_S_S_i --------------------------
	.section	.text._Z10test_pairsPiS_S_S_S_S_i,"ax",@progbits
	.align	128
        .global         _Z10test_pairsPiS_S_S_S_S_i
        .type           _Z10test_pairsPiS_S_S_S_S_i,@function
        .size           _Z10test_pairsPiS_S_S_S_S_i,(.L_x_55 - _Z10test_pairsPiS_S_S_S_S_i)
        .other          _Z10test_pairsPiS_S_S_S_S_i,@"STO_CUDA_ENTRY STV_DEFAULT"
_Z10test_pairsPiS_S_S_S_S_i:
.text._Z10test_pairsPiS_S_S_S_S_i:
[----:B------:R-:W-:Y:S01]  /*0000*/  LDC R1, c[0x0][0x37c] ;  /* 0x0000df00ff017b82 */ /* 0x000fe20000000800 */
[----:B------:R-:W0:Y:S07]  /*0010*/  S2R R0, SR_TID.X ;  /* 0x0000000000007919 */ /* 0x000e2e0000002100 */
[----:B------:R-:W0:Y:S01]  /*0020*/  S2UR UR4, SR_CTAID.X ;  /* 0x00000000000479c3 */ /* 0x000e220000002500 */
[----:B------:R-:W1:Y:S07]  /*0030*/  LDCU UR5, c[0x0][0x3b0] ;  /* 0x00007600ff0577ac */ /* 0x000e6e0008000800 */
[----:B------:R-:W0:Y:S02]  /*0040*/  LDC R5, c[0x0][0x360] ;  /* 0x0000d800ff057b82 */ /* 0x000e240000000800 */
[----:B0-----:R-:W-:-:S05]  /*0050*/  IMAD R5, R5, UR4, R0 ;  /* 0x0000000405057c24 */ /* 0x001fca000f8e0200 */
[----:B-1----:R-:W-:-:S13]  /*0060*/  ISETP.GE.AND P0, PT, R5, UR5, PT ;  /* 0x0000000505007c0c */ /* 0x002fda000bf06270 */
[----:B------:R-:W-:Y:S05]  /*0070*/  @P0 EXIT ;  /* 0x000000000000094d */ /* 0x000fea0003800000 */
[----:B------:R-:W0:Y:S01]  /*0080*/  LDC.64 R6, c[0x0][0x3a0] ;  /* 0x0000e800ff067b82 */ /* 0x000e220000000a00 */
[----:B------:R-:W1:Y:S01]  /*0090*/  LDCU.64 UR4, c[0x0][0x358] ;  /* 0x00006b00ff0477ac */ /* 0x000e620008000a00 */
[----:B------:R-:W-:-:S06]  /*00a0*/  SHF.L.U32 R3, R5, 0x1, RZ ;  /* 0x0000000105037819 */ /* 0x000fcc00000006ff */
[----:B------:R-:W2:Y:S08]  /*00b0*/  LDC.64 R8, c[0x0][0x380] ;  /* 0x0000e000ff087b82 */ /* 0x000eb00000000a00 */
[----:B------:R-:W3:Y:S01]  /*00c0*/  LDC.64 R10, c[0x0][0x390] ;  /* 0x0000e400ff0a7b82 */ /* 0x000ee20000000a00 */
[----:B0-----:R-:W-:-:S07]  /*00d0*/  IMAD.WIDE R6, R3, 0x4, R6 ;  /* 0x0000000403067825 */ /* 0x001fce00078e0206 */
[----:B------:R-:W0:Y:S01]  /*00e0*/  LDC.64 R12, c[0x0][0x388] ;  /* 0x0000e200ff0c7b82 */ /* 0x000e220000000a00 */
[----:B-1----:R-:W2:Y:S04]  /*00f0*/  LDG.E R17, desc[UR4][R6.64] ;  /* 0x0000000406117981 */ /* 0x002ea8000c1e1900 */
[----:B------:R-:W0:Y:S03]  /*0100*/  LDG.E R19, desc[UR4][R6.64+0x4] ;  /* 0x0000040406137981 */ /* 0x000e26000c1e1900 */
[----:B------:R-:W1:Y:S08]  /*0110*/  LDC.64 R14, c[0x0][0x398] ;  /* 0x0000e600ff0e7b82 */ /* 0x000e700000000a00 */
[----:B------:R-:W4:Y:S02]  /*0120*/  LDC.64 R2, c[0x0][0x3a8] ;  /* 0x0000ea00ff027b82 */ /* 0x000f240000000a00 */
[----:B----4-:R-:W-:-:S05]  /*0130*/  IMAD.WIDE R2, R5, 0x4, R2 ;  /* 0x0000000405027825 */ /* 0x010fca00078e0202 */
[----:B------:R-:W4:Y:S01]  /*0140*/  LDG.E R4, desc[UR4][R2.64] ;  /* 0x0000000402047981 */ /* 0x000f22000c1e1900 */
[----:B--2---:R-:W-:-:S04]  /*0150*/  IMAD.WIDE R8, R17, 0x4, R8 ;  /* 0x0000000411087825 */ /* 0x004fc800078e0208 */
[----:B---3--:R-:W-:Y:S02]  /*0160*/  IMAD.WIDE R10, R17, 0x4, R10 ;  /* 0x00000004110a7825 */ /* 0x008fe400078e020a */
[----:B------:R-:W2:Y:S02]  /*0170*/  LDG.E R8, desc[UR4][R8.64] ;  /* 0x0000000408087981 */ /* 0x000ea4000c1e1900 */
[C---:B0-----:R-:W-:Y:S02]  /*0180*/  IMAD.WIDE R12, R19.reuse, 0x4, R12 ;  /* 0x00000004130c7825 */ /* 0x041fe400078e020c */
[----:B------:R-:W2:Y:S02]  /*0190*/  LDG.E R11, desc[UR4][R10.64] ;  /* 0x000000040a0b7981 */ /* 0x000ea4000c1e1900 */
[----:B-1----:R-:W-:Y:S02]  /*01a0*/  IMAD.WIDE R14, R19, 0x4, R14 ;  /* 0x00000004130e7825 */ /* 0x002fe400078e020e */
[----:B------:R-:W3:Y:S04]  /*01b0*/  LDG.E R13, desc[UR4][R12.64] ;  /* 0x000000040c0d7981 */ /* 0x000ee8000c1e1900 */
[----:B------:R-:W5:Y:S01]  /*01c0*/  LDG.E R14, desc[UR4][R14.64] ;  /* 0x000000040e0e7981 */ /* 0x000f62000c1e1900 */
[----:B--2---:R-:W-:-:S04]  /*01d0*/  IADD3 R0, PT, PT, R8, R11, RZ ;  /* 0x0000000b08007210 */ /* 0x004fc80007ffe0ff */
[----:B---3--:R-:W-:Y:S02]  /*01e0*/  ISETP.GE.AND P0, PT, R0, R13, PT ;  /* 0x0000000d0000720c */ /* 0x008fe40003f06270 */
[----:B-----5:R-:W-:-:S04]  /*01f0*/  IADD3 R5, PT, PT, R13, R14, RZ ;  /* 0x0000000e0d057210 */ /* 0x020fc80007ffe0ff */
[----:B------:R-:W-:Y:S02]  /*0200*/  ISETP.LE.AND P0, PT, R8, R5, P0 ;  /* 0x000000050800720c */ /* 0x000fe40000703270 */
[----:B----4-:R-:W-:-:S11]  /*0210*/  IADD3 R5, PT, PT, R4, 0x1, RZ ;  /* 0x0000000104057810 */ /* 0x010fd60007ffe0ff */
[----:B------:R-:W-:-:S05]  /*0220*/  @!P0 IADD3 R5, PT, PT, R4, RZ, RZ ;  /* 0x000000ff04058210 */ /* 0x000fca0007ffe0ff */
[----:B------:R-:W-:Y:S01]  /*0230*/  STG.E desc[UR4][R2.64], R5 ;  /* 0x0000000502007986 */ /* 0x000fe2000c101904 */
[----:B------:R-:W-:Y:S05]  /*0240*/  EXIT ;  /* 0x000000000000794d */ /* 0x000fea0003800000 */
.L_x_6:
        /* <DEDUP_REMOVED lines=11> */
.L_x_55:


//--------------------- .text._Z14normalize_randPjji --------------------------
	.section	.text._Z14normalize_randPjji,"ax",@progbits
	.align	128
        .global         _Z14normalize_randPjji
        .type           _Z14normalize_randPjji,@function
        .size           _Z14normalize_randPjji,(.L_x_56 - _Z14normalize_randPjji)
        .other          _Z14normalize_randPjji,@"STO_CUDA_ENTRY STV_DEFAULT"
_Z14normalize_randPjji:
.text._Z14normalize_randPjji:
        /* <DEDUP_REMOVED lines=10> */
[----:B------:R-:W2:Y:S01]  /*00a0*/  LDCU UR6, c[0x0][0x388] ;  /* 0x00007100ff0677ac */ /* 0x000ea20008000800 */
[----:B0-----:R-:W-:-:S05]  /*00b0*/  IMAD.WIDE R2, R5, 0x4, R2 ;  /* 0x0000000405027825 */ /* 0x001fca00078e0202 */
[----:B-1----:R-:W3:Y:S01]  /*00c0*/  LDG.E R0, desc[UR4][R2.64] ;  /* 0x0000000402007981 */ /* 0x002ee2000c1e1900 */
[----:B--2---:R-:W0:Y:S01]  /*00d0*/  I2F.U32.RP R6, UR6 ;  /* 0x0000000600067d06 */ /* 0x004e220008209000 */
[----:B------:R-:W-:-:S07]  /*00e0*/  ISETP.NE.U32.AND P1, PT, RZ, UR6, PT ;  /* 0x00000006ff007c0c */ /* 0x000fce000bf25070 */
[----:B0-----:R-:W0:Y:S02]  /*00f0*/  MUFU.RCP R6, R6 ;  /* 0x0000000600067308 */ /* 0x001e240000001000 */
[----:B0-----:R-:W-:-:S06]  /*0100*/  IADD3 R4, PT, PT, R6, 0xffffffe, RZ ;  /* 0x0ffffffe06047810 */ /* 0x001fcc0007ffe0ff */
[----:B------:R0:W1:Y:S02]  /*0110*/  F2I.FTZ.U32.TRUNC.NTZ R5, R4 ;  /* 0x0000000400057305 */ /* 0x000064000021f000 */
[----:B0-----:R-:W-:Y:S01]  /*0120*/  HFMA2 R4, -RZ, RZ, 0, 0 ;  /* 0x00000000ff047431 */ /* 0x001fe200000001ff */
[----:B-1----:R-:W-:-:S05]  /*0130*/  IADD3 R7, PT, PT, RZ, -R5, RZ ;  /* 0x80000005ff077210 */ /* 0x002fca0007ffe0ff */
[----:B------:R-:W-:-:S04]  /*0140*/  IMAD R7, R7, UR6, RZ ;  /* 0x0000000607077c24 */ /* 0x000fc8000f8e02ff */
[----:B------:R-:W-:-:S06]  /*0150*/  IMAD.HI.U32 R5, R5, R7, R4 ;  /* 0x0000000705057227 */ /* 0x000fcc00078e0004 */
[----:B---3--:R-:W-:-:S04]  /*0160*/  IMAD.HI.U32 R5, R5, R0, RZ ;  /* 0x0000000005057227 */ /* 0x008fc800078e00ff */
[----:B------:R-:W-:-:S04]  /*0170*/  IMAD.MOV R5, RZ, RZ, -R5 ;  /* 0x000000ffff057224 */ /* 0x000fc800078e0a05 */
[----:B------:R-:W-:-:S05]  /*0180*/  IMAD R5, R5, UR6, R0 ;  /* 0x0000000605057c24 */ /* 0x000fca000f8e0200 */
[----:B------:R-:W-:-:S13]  /*0190*/  ISETP.GE.U32.AND P0, PT, R5, UR6, PT ;  /* 0x0000000605007c0c */ /* 0x000fda000bf06070 */
[----:B------:R-:W-:-:S04]  /*01a0*/  @P0 IADD3 R5, PT, PT, R5, -UR6, RZ ;  /* 0x8000000605050c10 */ /* 0x000fc8000fffe0ff */
[----:B------:R-:W-:-:S13]  /*01b0*/  ISETP.GE.U32.AND P0, PT, R5, UR6, PT ;  /* 0x0000000605007c0c */ /* 0x000fda000bf06070 */
[----:B------:R-:W-:Y:S01]  /*01c0*/  @P0 VIADD R5, R5, -UR6 ;  /* 0x8000000605050c36 */ /* 0x000fe20008000000 */
[----:B------:R-:W-:-:S05]  /*01d0*/  @!P1 LOP3.LUT R5, RZ, UR6, RZ, 0x33, !PT ;  /* 0x00000006ff059c12 */ /* 0x000fca000f8e33ff */
[----:B------:R-:W-:Y:S01]  /*01e0*/  STG.E desc[UR4][R2.64], R5 ;  /* 0x0000000502007986 */ /* 0x000fe2000c101904 */
[----:B------:R-:W-:Y:S05]  /*01f0*/  EXIT ;  /* 0x000000000000794d */ /* 0x000fea0003800000 */
.L_x_7:
        /* <DEDUP_REMOVED lines=16> */
.L_x_56:


//--------------------- .text._Z14set_ranks_lensPiS_S_i --------------------------
	.section	.text._Z14set_ranks_lensPiS_S_i,"ax",@progbits
	.align	128
        .global         _Z14set_ranks_lensPiS_S_i
        .type           _Z14set_ranks_lensPiS_S_i,@function
        .size           _Z14set_ranks_lensPiS_S_i,(.L_x_57 - _Z14set_ranks_lensPiS_S_i)
        .other          _Z14set_ranks_lensPiS_S_i,@"STO_CUDA_ENTRY STV_DEFAULT"
_Z14set_ranks_lensPiS_S_i:
.text._Z14set_ranks_lensPiS_S_i:
[----:B------:R-:W-:Y:S01]  /*0000*/  LDC R1, c[0x0][0x37c] ;  /* 0x0000df00ff017b82 */ /* 0x000fe20000000800 */
[----:B------:R-:W0:Y:S07]  /*0010*/  S2R R0, SR_TID.X ;  /* 0x0000000000007919 */ /* 0x000e2e0000002100 */
[----:B------:R-:W0:Y:S01]  /*0020*/  S2UR UR5, SR_CTAID.X ;  /* 0x00000000000579c3 */ /* 0x000e220000002500 */
[----:B------:R-:W1:Y:S01]  /*0030*/  LDCU UR6, c[0x0][0x398] ;  /* 0x00007300ff0677ac */ /* 0x000e620008000800 */
[----:B------:R-:W-:Y:S06]  /*0040*/  BSSY.RECONVERGENT B0, `(.L_x_8) ;  /* 0x0000010000007945 */ /* 0x000fec0003800200 */
[----:B------:R-:W0:Y:S01]  /*0050*/  LDC R7, c[0x0][0x360] ;  /* 0x0000d800ff077b82 */ /* 0x000e220000000800 */
[----:B-1----:R-:W-:Y:S01]  /*0060*/  USHF.L.U32 UR4, UR6, 0x1, URZ ;  /* 0x0000000106047899 */ /* 0x002fe200080006ff */
[----:B0-----:R-:W-:-:S05]  /*0070*/  IMAD R7, R7, UR5, R0 ;  /* 0x0000000507077c24 */ /* 0x001fca000f8e0200 */
[----:B------:R-:W-:-:S05]  /*0080*/  ISETP.GE.AND P0, PT, R7, UR4, PT ;  /* 0x0000000407007c0c */ /* 0x000fca000bf06270 */
[----:B------:R-:W0:Y:S01]  /*0090*/  LDCU.64 UR4, c[0x0][0x358] ;  /* 0x00006b00ff0477ac */ /* 0x000e220008000a00 */
[----:B------:R-:W-:-:S07]  /*00a0*/  ISETP.GE.AND P1, PT, R7, UR6, PT ;  /* 0x0000000607007c0c */ /* 0x000fce000bf26270 */
[----:B------:R-:W-:Y:S06]  /*00b0*/  @P0 BRA `(.L_x_9) ;  /* 0x0000000000200947 */ /* 0x000fec0003800000 */
[----:B------:R-:W1:Y:S02]  /*00c0*/  LDC.64 R2, c[0x0][0x380] ;  /* 0x0000e000ff027b82 */ /* 0x000e640000000a00 */
[----:B-1----:R-:W-:-:S05]  /*00d0*/  IMAD.WIDE R2, R7, 0x4, R2 ;  /* 0x0000000407027825 */ /* 0x002fca00078e0202 */
[----:B0-----:R-:W2:Y:S01]  /*00e0*/  LDG.E R5, desc[UR4][R2.64] ;  /* 0x0000000402057981 */ /* 0x001ea2000c1e1900 */
[----:B------:R-:W-:-:S05]  /*00f0*/  LEA.HI R0, R7, R7, RZ, 0x1 ;  /* 0x0000000707007211 */ /* 0x000fca00078f08ff */
[----:B------:R-:W-:-:S05]  /*0100*/  IMAD.SHL.U32 R0, R0, 0x2, RZ ;  /* 0x0000000200007824 */ /* 0x000fca00078e00ff */
[----:B------:R-:W-:-:S05]  /*0110*/  LOP3.LUT R0, R0, 0xfffffffc, RZ, 0xc0, !PT ;  /* 0xfffffffc00007812 */ /* 0x000fca00078ec0ff */
[----:B--2---:R-:W-:-:S05]  /*0120*/  IMAD.IADD R5, R0, 0x1, R5 ;  /* 0x0000000100057824 */ /* 0x004fca00078e0205 */
[----:B------:R1:W-:Y:S02]  /*0130*/  STG.E desc[UR4][R2.64], R5 ;  /* 0x0000000502007986 */ /* 0x0003e4000c101904 */
.L_x_9:
[----:B0-----:R-:W-:Y:S05]  /*0140*/  BSYNC.RECONVERGENT B0 ;  /* 0x0000000000007941 */ /* 0x001fea0003800200 */
.L_x_8:
[----:B------:R-:W-:Y:S05]  /*0150*/  @P1 EXIT ;  /* 0x000000000000194d */ /* 0x000fea0003800000 */
[----:B-1----:R-:W0:Y:S01]  /*0160*/  LDC.64 R2, c[0x0][0x388] ;  /* 0x0000e200ff027b82 */ /* 0x002e220000000a00 */
[----:B------:R-:W-:-:S05]  /*0170*/  SHF.L.U32 R5, R7, 0x1, RZ ;  /* 0x0000000107057819 */ /* 0x000fca00000006ff */
[----:B0-----:R-:W-:Y:S02]  /*0180*/  IMAD.WIDE R2, R5, 0x4, R2 ;  /* 0x0000000405027825 */ /* 0x001fe400078e0202 */
[----:B------:R-:W0:Y:S03]  /*0190*/  LDC.64 R4, c[0x0][0x390] ;  /* 0x0000e400ff047b82 */ /* 0x000e260000000a00 */
[----:B------:R-:W2:Y:S04]  /*01a0*/  LDG.E R0, desc[UR4][R2.64+0x4] ;  /* 0x0000040402007981 */ /* 0x000ea8000c1e1900 */
[----:B------:R-:W2:Y:S01]  /*01b0*/  LDG.E R9, desc[UR4][R2.64] ;  /* 0x0000000402097981 */ /* 0x000ea2000c1e1900 */
[----:B0-----:R-:W-:Y:S01]  /*01c0*/  IMAD.WIDE R4, R7, 0x4, R4 ;  /* 0x0000000407047825 */ /* 0x001fe200078e0204 */
[----:B--2---:R-:W-:-:S05]  /*01d0*/  IADD3 R9, PT, PT, R0, -R9, RZ ;  /* 0x8000000900097210 */ /* 0x004fca0007ffe0ff */
[----:B------:R-:W-:Y:S01]  /*01e0*/  STG.E desc[UR4][R4.64], R9 ;  /* 0x0000000904007986 */ /* 0x000fe2000c101904 */
[----:B------:R-:W-:Y:S05]  /*01f0*/  EXIT ;  /* 0x000000000000794d */ /* 0x000fea0003800000 */
.L_x_10:
        /* <DEDUP_REMOVED lines=16> */
.L_x_57:


//--------------------- .text._Z21intersection_b_searchPjS_iS_S_iS_i --------------------------
	.section	.text._Z21intersection_b_searchPjS_iS_S_iS_i,"ax",@progbits
	.align	128
        .global         _Z21intersection_b_searchPjS_iS_S_iS_i
        .type           _Z21intersection_b_searchPjS_iS_S_iS_i,@function
        .size           _Z21intersection_b_searchPjS_iS_S_iS_i,(.L_x_58 - _Z21intersection_b_searchPjS_iS_S_iS_i)
        .other          _Z21intersection_b_searchPjS_iS_S_iS_i,@"STO_CUDA_ENTRY STV_DEFAULT"
_Z21intersection_b_searchPjS_iS_S_iS_i:
.text._Z21intersection_b_searchPjS_iS_S_iS_i:
[----:B------:R-:W-:Y:S01]  /*0000*/  LDC R1, c[0x0][0x37c] ;  /* 0x0000df00ff017b82 */ /* 0x000fe20000000800 */
[----:B------:R-:W0:Y:S07]  /*0010*/  S2R R2, SR_TID.X ;  /* 0x0000000000027919 */ /* 0x000e2e0000002100 */
[----:B------:R-:W1:Y:S01]  /*0020*/  LDC R3, c[0x0][0x360] ;  /* 0x0000d800ff037b82 */ /* 0x000e620000000800 */
[----:B------:R-:W1:Y:S01]  /*0030*/  LDCU UR5, c[0x0][0x370] ;  /* 0x00006e00ff0577ac */ /* 0x000e620008000800 */
[----:B------:R-:W2:Y:S06]  /*0040*/  LDCU UR6, c[0x0][0x3b8] ;  /* 0x00007700ff0677ac */ /* 0x000eac0008000800 */
[----:B------:R-:W0:Y:S01]  /*0050*/  S2UR UR4, SR_CTAID.X ;  /* 0x00000000000479c3 */ /* 0x000e220000002500 */
[----:B-1----:R-:W-:-:S02]  /*0060*/  IMAD R0, R3, UR5, RZ ;  /* 0x0000000503007c24 */ /* 0x002fc4000f8e02ff */
[----:B0-----:R-:W-:Y:S02]  /*0070*/  IMAD R3, R3, UR4, R2 ;  /* 0x0000000403037c24 */ /* 0x001fe4000f8e0202 */
[----:B--2---:R-:W-:-:S05]  /*0080*/  IMAD R2, R0, UR6, RZ ;  /* 0x0000000600027c24 */ /* 0x004fca000f8e02ff */
[----:B------:R-:W-:-:S13]  /*0090*/  ISETP.GE.U32.AND P0, PT, R3, R2, PT ;  /* 0x000000020300720c */ /* 0x000fda0003f06070 */
[----:B------:R-:W-:Y:S05]  /*00a0*/  @P0 EXIT ;  /* 0x000000000000094d */ /* 0x000fea0003800000 */
[----:B------:R-:W0:Y:S01]  /*00b0*/  LDCU UR6, c[0x0][0x3a8] ;  /* 0x00007500ff0677ac */ /* 0x000e220008000800 */
[----:B------:R-:W1:Y:S01]  /*00c0*/  LDCU.64 UR4, c[0x0][0x358] ;  /* 0x00006b00ff0477ac */ /* 0x000e620008000a00 */
[----:B0-----:R-:W-:-:S09]  /*00d0*/  UISETP.GT.AND UP0, UPT, UR6, URZ, UPT ;  /* 0x000000ff0600728c */ /* 0x001fd2000bf04270 */
[----:B-1----:R-:W-:Y:S05]  /*00e0*/  BRA.U UP0, `(.L_x_11) ;  /* 0x0000000100247547 */ /* 0x002fea000b800000 */
[----:B------:R-:W0:Y:S02]  /*00f0*/  LDCU UR6, c[0x0][0x390] ;  /* 0x00007200ff0677ac */ /* 0x000e240008000800 */
.L_x_12:
[----:B0-----:R-:W-:-:S13]  /*0100*/  ISETP.GE.U32.AND P0, PT, R3, UR6, PT ;  /* 0x0000000603007c0c */ /* 0x001fda000bf06070 */
[----:B------:R-:W0:Y:S02]  /*0110*/  @!P0 LDC.64 R4, c[0x0][0x3b0] ;  /* 0x0000ec00ff048b82 */ /* 0x000e240000000a00 */
[----:B0-----:R-:W-:-:S04]  /*0120*/  @!P0 IMAD.WIDE.U32 R4, R3, 0x4, R4 ;  /* 0x0000000403048825 */ /* 0x001fc800078e0004 */
[----:B------:R-:W-:Y:S01]  /*0130*/  IMAD.IADD R3, R0, 0x1, R3 ;  /* 0x0000000100037824 */ /* 0x000fe200078e0203 */
[----:B------:R1:W-:Y:S04]  /*0140*/  @!P0 STG.E desc[UR4][R4.64], RZ ;  /* 0x000000ff04008986 */ /* 0x0003e8000c101904 */
[----:B------:R-:W-:-:S13]  /*0150*/  ISETP.GE.U32.AND P0, PT, R3, R2, PT ;  /* 0x000000020300720c */ /* 0x000fda0003f06070 */
[----:B-1----:R-:W-:Y:S05]  /*0160*/  @!P0 BRA `(.L_x_12) ;  /* 0xfffffffc00e48947 */ /* 0x002fea000383ffff */
[----:B------:R-:W-:Y:S05]  /*0170*/  EXIT ;  /* 0x000000000000794d */ /* 0x000fea0003800000 */
.L_x_11:
[----:B0-----:R-:W0:Y:S01]  /*0180*/  LDCU UR6, c[0x0][0x390] ;  /* 0x00007200ff0677ac */ /* 0x001e220008000800 */
[----:B------:R-:W-:Y:S01]  /*0190*/  BSSY.RECONVERGENT B0, `(.L_x_13) ;  /* 0x0000049000007945 */ /* 0x000fe20003800200 */
[----:B0-----:R-:W-:-:S13]  /*01a0*/  ISETP.GE.U32.AND P0, PT, R3, UR6, PT ;  /* 0x0000000603007c0c */ /* 0x001fda000bf06070 */
[----:B------:R-:W-:Y:S05]  /*01b0*/  @P0 BRA `(.L_x_14) ;  /* 0x0000000400180947 */ /* 0x000fea0003800000 */
[----:B------:R-:W0:Y:S08]  /*01c0*/  LDC.64 R12, c[0x0][0x388] ;  /* 0x0000e200ff0c7b82 */ /* 0x000e300000000a00 */
[----:B------:R-:W1:Y:S08]  /*01d0*/  LDC.64 R10, c[0x0][0x380] ;  /* 0x0000e000ff0a7b82 */ /* 0x000e700000000a00 */
[----:B------:R-:W2:Y:S01]  /*01e0*/  LDC R15, c[0x0][0x3a8] ;  /* 0x0000ea00ff0f7b82 */ /* 0x000ea20000000800 */
[----:B0-----:R-:W-:-:S07]  /*01f0*/  IMAD.WIDE.U32 R12, R3, 0x4, R12 ;  /* 0x00000004030c7825 */ /* 0x001fce00078e000c */
[----:B------:R-:W0:Y:S01]  /*0200*/  LDC.64 R4, c[0x0][0x398] ;  /* 0x0000e600ff047b82 */ /* 0x000e220000000a00 */
[----:B------:R-:W3:Y:S01]  /*0210*/  LDG.E R13, desc[UR4][R12.64] ;  /* 0x000000040c0d7981 */ /* 0x000ee2000c1e1900 */
[----:B-1----:R-:W-:-:S05]  /*0220*/  IMAD.WIDE.U32 R10, R3, 0x4, R10 ;  /* 0x00000004030a7825 */ /* 0x002fca00078e000a */
[----:B------:R-:W3:Y:S01]  /*0230*/  LDG.E R6, desc[UR4][R10.64] ;  /* 0x000000040a067981 */ /* 0x000ee2000c1e1900 */
[----:B------:R-:W-:Y:S01]  /*0240*/  BSSY.RECONVERGENT B1, `(.L_x_15) ;  /* 0x000000f000017945 */ /* 0x000fe20003800200 */
[----:B------:R-:W-:Y:S02]  /*0250*/  IMAD.MOV.U32 R14, RZ, RZ, -0x1 ;  /* 0xffffffffff0e7424 */ /* 0x000fe400078e00ff */
[----:B--2---:R-:W-:Y:S02]  /*0260*/  IMAD.MOV.U32 R7, RZ, RZ, R15 ;  /* 0x000000ffff077224 */ /* 0x004fe400078e000f */
[----:B0--3--:R-:W-:-:S07]  /*0270*/  IMAD.IADD R8, R6, 0x1, R13 ;  /* 0x0000000106087824 */ /* 0x009fce00078e020d */
.L_x_16:
[----:B------:R-:W-:-:S04]  /*0280*/  IADD3 R9, PT, PT, R7, R14, RZ ;  /* 0x0000000e07097210 */ /* 0x000fc80007ffe0ff */
[----:B------:R-:W-:-:S04]  /*0290*/  LEA.HI R9, R9, R9, RZ, 0x1 ;  /* 0x0000000909097211 */ /* 0x000fc800078f08ff */
[----:B------:R-:W-:-:S05]  /*02a0*/  SHF.R.S32.HI R9, RZ, 0x1, R9 ;  /* 0x00000001ff097819 */ /* 0x000fca0000011409 */
[----:B------:R-:W-:-:S06]  /*02b0*/  IMAD.WIDE R10, R9, 0x4, R4 ;  /* 0x00000004090a7825 */ /* 0x000fcc00078e0204 */
[----:B------:R-:W2:Y:S02]  /*02c0*/  LDG.E R11, desc[UR4][R10.64] ;  /* 0x000000040a0b7981 */ /* 0x000ea4000c1e1900 */
[----:B--2---:R-:W-:-:S04]  /*02d0*/  ISETP.GE.U32.AND P0, PT, R11, R6, PT ;  /* 0x000000060b00720c */ /* 0x004fc80003f06070 */
[----:B------:R-:W-:Y:S02]  /*02e0*/  SEL R14, R9, R14, !P0 ;  /* 0x0000000e090e7207 */ /* 0x000fe40004000000 */
[----:B------:R-:W-:-:S05]  /*02f0*/  SEL R7, R7, R9, !P0 ;  /* 0x0000000907077207 */ /* 0x000fca0004000000 */
[----:B------:R-:W-:-:S05]  /*0300*/  IMAD.IADD R9, R7, 0x1, -R14 ;  /* 0x0000000107097824 */ /* 0x000fca00078e0a0e */
[----:B------:R-:W-:-:S13]  /*0310*/  ISETP.GT.AND P0, PT, R9, 0x1, PT ;  /* 0x000000010900780c */ /* 0x000fda0003f04270 */
[----:B------:R-:W-:Y:S05]  /*0320*/  @P0 BRA `(.L_x_16) ;  /* 0xfffffffc00d40947 */ /* 0x000fea000383ffff */
[----:B------:R-:W-:Y:S05]  /*0330*/  BSYNC.RECONVERGENT B1 ;  /* 0x0000000000017941 */ /* 0x000fea0003800200 */
.L_x_15:
[----:B------:R-:W-:Y:S01]  /*0340*/  BSSY.RECONVERGENT B1, `(.L_x_17) ;  /* 0x000000e000017945 */ /* 0x000fe20003800200 */
[----:B------:R-:W-:Y:S02]  /*0350*/  IMAD.MOV.U32 R9, RZ, RZ, R15 ;  /* 0x000000ffff097224 */ /* 0x000fe400078e000f */
[----:B------:R-:W-:-:S07]  /*0360*/  IMAD.MOV.U32 R12, RZ, RZ, -0x1 ;  /* 0xffffffffff0c7424 */ /* 0x000fce00078e00ff */
.L_x_18:
        /* <DEDUP_REMOVED lines=12> */
.L_x_17:
[----:B------:R-:W-:-:S06]  /*0430*/  IMAD.WIDE R10, R7, 0x4, R4 ;  /* 0x00000004070a7825 */ /* 0x000fcc00078e0204 */
[----:B------:R-:W2:Y:S01]  /*0440*/  LDG.E R11, desc[UR4][R10.64] ;  /* 0x000000040a0b7981 */ /* 0x000ea2000c1e1900 */
[----:B------:R-:W-:Y:S01]  /*0450*/  BSSY.RECONVERGENT B1, `(.L_x_19) ;  /* 0x000000e000017945 */ /* 0x000fe20003800200 */
[----:B--2---:R-:W-:-:S04]  /*0460*/  ISETP.NE.AND P0, PT, R6, R11, PT ;  /* 0x0000000b0600720c */ /* 0x004fc80003f05270 */
[----:B------:R-:W-:-:S13]  /*0470*/  ISETP.GT.AND P0, PT, R7, RZ, P0 ;  /* 0x000000ff0700720c */ /* 0x000fda0000704270 */
[----:B------:R-:W-:Y:S05]  /*0480*/  @!P0 BRA `(.L_x_20) ;  /* 0x0000000000288947 */ /* 0x000fea0003800000 */
[----:B------:R-:W0:Y:S01]  /*0490*/  LDC.64 R12, c[0x0][0x3a0] ;  /* 0x0000e800ff0c7b82 */ /* 0x000e220000000a00 */
[----:B------:R-:W-:-:S04]  /*04a0*/  VIADD R17, R7, 0xffffffff ;  /* 0xffffffff07117836 */ /* 0x000fc80000000000 */
[----:B------:R-:W-:-:S06]  /*04b0*/  IMAD.WIDE.U32 R10, R17, 0x4, R4 ;  /* 0x00000004110a7825 */ /* 0x000fcc00078e0004 */
[----:B------:R-:W2:Y:S01]  /*04c0*/  LDG.E R10, desc[UR4][R10.64] ;  /* 0x000000040a0a7981 */ /* 0x000ea2000c1e1900 */
[----:B0-----:R-:W-:-:S06]  /*04d0*/  IMAD.WIDE.U32 R12, R17, 0x4, R12 ;  /* 0x00000004110c7825 */ /* 0x001fcc00078e000c */
[----:B------:R-:W2:Y:S02]  /*04e0*/  LDG.E R13, desc[UR4][R12.64] ;  /* 0x000000040c0d7981 */ /* 0x000ea4000c1e1900 */
[----:B--2---:R-:W-:-:S04]  /*04f0*/  IADD3 R15, PT, PT, R10, R13, RZ ;  /* 0x0000000d0a0f7210 */ /* 0x004fc80007ffe0ff */
[----:B------:R-:W-:-:S13]  /*0500*/  ISETP.GT.U32.AND P0, PT, R6, R15, PT ;  /* 0x0000000f0600720c */ /* 0x000fda0003f04070 */
[----:B------:R-:W-:-:S04]  /*0510*/  @P0 IMAD.MOV R17, RZ, RZ, R7 ;  /* 0x000000ffff110224 */ /* 0x000fc800078e0207 */
[----:B------:R-:W-:-:S07]  /*0520*/  IMAD.MOV.U32 R7, RZ, RZ, R17 ;  /* 0x000000ffff077224 */ /* 0x000fce00078e0011 */
.L_x_20:
[----:B------:R-:W-:Y:S05]  /*0530*/  BSYNC.RECONVERGENT B1 ;  /* 0x0000000000017941 */ /* 0x000fea0003800200 */
.L_x_19:
[----:B------:R-:W0:Y:S01]  /*0540*/  LDCU UR6, c[0x0][0x3a8] ;  /* 0x00007500ff0677ac */ /* 0x000e220008000800 */
[----:B------:R-:W-:Y:S01]  /*0550*/  BSSY.RECONVERGENT B1, `(.L_x_21) ;  /* 0x0000008000017945 */ /* 0x000fe20003800200 */
[----:B0-----:R-:W-:-:S13]  /*0560*/  ISETP.GE.AND P0, PT, R9, UR6, PT ;  /* 0x0000000609007c0c */ /* 0x001fda000bf06270 */
[----:B------:R-:W-:Y:S05]  /*0570*/  @P0 BRA `(.L_x_22) ;  /* 0x0000000000100947 */ /* 0x000fea0003800000 */
[----:B------:R-:W-:-:S06]  /*0580*/  IMAD.WIDE R4, R9, 0x4, R4 ;  /* 0x0000000409047825 */ /* 0x000fcc00078e0204 */
[----:B------:R-:W2:Y:S02]  /*0590*/  LDG.E R5, desc[UR4][R4.64] ;  /* 0x0000000404057981 */ /* 0x000ea4000c1e1900 */
[----:B--2---:R-:W-:-:S13]  /*05a0*/  ISETP.NE.AND P0, PT, R8, R5, PT ;  /* 0x000000050800720c */ /* 0x004fda0003f05270 */
[----:B------:R-:W-:Y:S05]  /*05b0*/  @!P0 BRA `(.L_x_23) ;  /* 0x0000000000048947 */ /* 0x000fea0003800000 */
.L_x_22:
[----:B------:R-:W-:-:S07]  /*05c0*/  IADD3 R9, PT, PT, R9, -0x1, RZ ;  /* 0xffffffff09097810 */ /* 0x000fce0007ffe0ff */
.L_x_23:
[----:B------:R-:W-:Y:S05]  /*05d0*/  BSYNC.RECONVERGENT B1 ;  /* 0x0000000000017941 */ /* 0x000fea0003800200 */
.L_x_21:
[----:B------:R-:W0:Y:S01]  /*05e0*/  LDC.64 R4, c[0x0][0x3b0] ;  /* 0x0000ec00ff047b82 */ /* 0x000e220000000a00 */
[----:B------:R-:W-:Y:S01]  /*05f0*/  IADD3 R7, PT, PT, R9, 0x1, -R7 ;  /* 0x0000000109077810 */ /* 0x000fe20007ffe807 */
[----:B0-----:R-:W-:-:S05]  /*0600*/  IMAD.WIDE.U32 R4, R3, 0x4, R4 ;  /* 0x0000000403047825 */ /* 0x001fca00078e0004 */
[----:B------:R0:W-:Y:S02]  /*0610*/  STG.E desc[UR4][R4.64], R7 ;  /* 0x0000000704007986 */ /* 0x0001e4000c101904 */
.L_x_14:
[----:B------:R-:W-:Y:S05]  /*0620*/  BSYNC.RECONVERGENT B0 ;  /* 0x0000000000007941 */ /* 0x000fea0003800200 */
.L_x_13:
[----:B------:R-:W-:-:S05]  /*0630*/  IMAD.IADD R3, R0, 0x1, R3 ;  /* 0x0000000100037824 */ /* 0x000fca00078e0203 */
[----:B------:R-:W-:-:S13]  /*0640*/  ISETP.GE.U32.AND P0, PT, R3, R2, PT ;  /* 0x000000020300720c */ /* 0x000fda0003f06070 */
[----:B------:R-:W-:Y:S05]  /*0650*/  @!P0 BRA `(.L_x_11) ;  /* 0xfffffff800c88947 */ /* 0x000fea000383ffff */
[----:B------:R-:W-:Y:S05]  /*0660*/  EXIT ;  /* 0x000000000000794d */ /* 0x000fea0003800000 */
.L_x_24:
        /* <DEDUP_REMOVED lines=9> */
.L_x_58:


//--------------------- .text._Z24intersection_b_search_smPjS_iS_S_iS_i --------------------------
	.section	.text._Z24intersection_b_search_smPjS_iS_S_iS_i,"ax",@progbits
	.align	128
        .global         _Z24intersection_b_search_smPjS_iS_S_iS_i
        .type           _Z24intersection_b_search_smPjS_iS_S_iS_i,@function
        .size           _Z24intersection_b_search_smPjS_iS_S_iS_i,(.L_x_59 - _Z24intersection_b_search_smPjS_iS_S_iS_i)
        .other          _Z24intersection_b_search_smPjS_iS_S_iS_i,@"STO_CUDA_ENTRY STV_DEFAULT"
_Z24intersection_b_search_smPjS_iS_S_iS_i:
.text._Z24intersection_b_search_smPjS_iS_S_iS_i:
[----:B------:R-:W-:Y:S01]  /*0000*/  LDC R1, c[0x0][0x37c] ;  /* 0x0000df00ff017b82 */ /* 0x000fe20000000800 */
[----:B------:R-:W0:Y:S07]  /*0010*/  S2R R3, SR_TID.X ;  /* 0x0000000000037919 */ /* 0x000e2e0000002100 */
[----:B------:R-:W1:Y:S01]  /*0020*/  S2UR UR4, SR_CTAID.X ;  /* 0x00000000000479c3 */ /* 0x000e620000002500 */
[----:B------:R-:W2:Y:S01]  /*0030*/  LDCU.64 UR6, c[0x0][0x358] ;  /* 0x00006b00ff0677ac */ /* 0x000ea20008000a00 */
[----:B------:R-:W-:Y:S06]  /*0040*/  BSSY.RECONVERGENT B0, `(.L_x_25) ;  /* 0x0000047000007945 */ /* 0x000fec0003800200 */
[----:B------:R-:W1:Y:S08]  /*0050*/  LDC R2, c[0x0][0x360] ;  /* 0x0000d800ff027b82 */ /* 0x000e700000000800 */
[----:B------:R-:W3:Y:S01]  /*0060*/  LDC.64 R6, c[0x0][0x3b0] ;  /* 0x0000ec00ff067b82 */ /* 0x000ee20000000a00 */
[----:B0-----:R-:W-:Y:S01]  /*0070*/  ISETP.NE.AND P0, PT, R3, 0x20, PT ;  /* 0x000000200300780c */ /* 0x001fe20003f05270 */
[----:B-1----:R-:W-:Y:S01]  /*0080*/  IMAD R5, R2, UR4, RZ ;  /* 0x0000000402057c24 */ /* 0x002fe2000f8e02ff */
[----:B------:R-:W0:Y:S03]  /*0090*/  LDCU UR4, c[0x0][0x3a8] ;  /* 0x00007500ff0477ac */ /* 0x000e260008000800 */
[----:B------:R-:W-:-:S04]  /*00a0*/  IMAD.IADD R0, R5, 0x1, R3 ;  /* 0x0000000105007824 */ /* 0x000fc800078e0203 */
[----:B---3--:R-:W-:-:S05]  /*00b0*/  IMAD.WIDE.U32 R6, R0, 0x4, R6 ;  /* 0x0000000400067825 */ /* 0x008fca00078e0006 */
[----:B--2---:R1:W-:Y:S01]  /*00c0*/  STG.E desc[UR6][R6.64], RZ ;  /* 0x000000ff06007986 */ /* 0x0043e2000c101906 */
[----:B0-----:R-:W-:Y:S01]  /*00d0*/  IMAD.U32 R4, RZ, RZ, UR4 ;  /* 0x00000004ff047e24 */ /* 0x001fe2000f8e00ff */
[----:B------:R-:W-:Y:S06]  /*00e0*/  @!P0 BRA `(.L_x_26) ;  /* 0x0000000000708947 */ /* 0x000fec0003800000 */
[----:B------:R-:W-:-:S13]  /*00f0*/  ISETP.NE.AND P0, PT, R3, RZ, PT ;  /* 0x000000ff0300720c */ /* 0x000fda0003f05270 */
[----:B------:R-:W-:Y:S05]  /*0100*/  @P0 BRA `(.L_x_27) ;  /* 0x0000000000e80947 */ /* 0x000fea0003800000 */
[----:B------:R-:W0:Y:S01]  /*0110*/  LDCU UR4, c[0x0][0x3a8] ;  /* 0x00007500ff0477ac */ /* 0x000e220008000800 */
[----:B-1----:R-:W1:Y:S01]  /*0120*/  LDC.64 R6, c[0x0][0x380] ;  /* 0x0000e000ff067b82 */ /* 0x002e620000000a00 */
[----:B0-----:R-:W-:Y:S01]  /*0130*/  UISETP.GE.AND UP0, UPT, UR4, 0x1, UPT ;  /* 0x000000010400788c */ /* 0x001fe2000bf06270 */
[----:B-1----:R-:W-:-:S08]  /*0140*/  IMAD.WIDE.U32 R6, R0, 0x4, R6 ;  /* 0x0000000400067825 */ /* 0x002fd000078e0006 */
[----:B------:R-:W-:Y:S05]  /*0150*/  BRA.U !UP0, `(.L_x_28) ;  /* 0x0000000108407547 */ /* 0x000fea000b800000 */
[----:B------:R0:W5:Y:S01]  /*0160*/  LDG.E R5, desc[UR6][R6.64] ;  /* 0x0000000606057981 */ /* 0x000162000c1e1900 */
[----:B------:R-:W1:Y:S01]  /*0170*/  LDC.64 R8, c[0x0][0x398] ;  /* 0x0000e600ff087b82 */ /* 0x000e620000000a00 */
[----:B------:R-:W-:Y:S01]  /*0180*/  BSSY.RECONVERGENT B1, `(.L_x_28) ;  /* 0x000000d000017945 */ /* 0x000fe20003800200 */
[----:B------:R-:W-:-:S07]  /*0190*/  IMAD.MOV.U32 R11, RZ, RZ, -0x1 ;  /* 0xffffffffff0b7424 */ /* 0x000fce00078e00ff */
.L_x_29:
[----:B0-----:R-:W-:-:S05]  /*01a0*/  IMAD.IADD R6, R11, 0x1, R4 ;  /* 0x000000010b067824 */ /* 0x001fca00078e0204 */
[----:B------:R-:W-:-:S04]  /*01b0*/  LEA.HI R6, R6, R6, RZ, 0x1 ;  /* 0x0000000606067211 */ /* 0x000fc800078f08ff */
[----:B------:R-:W-:-:S05]  /*01c0*/  SHF.R.S32.HI R13, RZ, 0x1, R6 ;  /* 0x00000001ff0d7819 */ /* 0x000fca0000011406 */
[----:B-1----:R-:W-:-:S06]  /*01d0*/  IMAD.WIDE R6, R13, 0x4, R8 ;  /* 0x000000040d067825 */ /* 0x002fcc00078e0208 */
[----:B------:R-:W2:Y:S02]  /*01e0*/  LDG.E R6, desc[UR6][R6.64] ;  /* 0x0000000606067981 */ /* 0x000ea4000c1e1900 */
[----:B--2--5:R-:W-:-:S04]  /*01f0*/  ISETP.GE.U32.AND P0, PT, R6, R5, PT ;  /* 0x000000050600720c */ /* 0x024fc80003f06070 */
[----:B------:R-:W-:Y:S02]  /*0200*/  SEL R11, R13, R11, !P0 ;  /* 0x0000000b0d0b7207 */ /* 0x000fe40004000000 */
[----:B------:R-:W-:-:S05]  /*0210*/  SEL R4, R4, R13, !P0 ;  /* 0x0000000d04047207 */ /* 0x000fca0004000000 */
[----:B------:R-:W-:-:S05]  /*0220*/  IMAD.IADD R10, R4, 0x1, -R11 ;  /* 0x00000001040a7824 */ /* 0x000fca00078e0a0b */
[----:B------:R-:W-:-:S13]  /*0230*/  ISETP.GT.AND P0, PT, R10, 0x1, PT ;  /* 0x000000010a00780c */ /* 0x000fda0003f04270 */
[----:B------:R-:W-:Y:S05]  /*0240*/  @P0 BRA `(.L_x_29) ;  /* 0xfffffffc00d40947 */ /* 0x000fea000383ffff */
[----:B------:R-:W-:Y:S05]  /*0250*/  BSYNC.RECONVERGENT B1 ;  /* 0x0000000000017941 */ /* 0x000fea0003800200 */
.L_x_28:
[----:B------:R-:W0:Y:S01]  /*0260*/  S2UR UR5, SR_CgaCtaId ;  /* 0x00000000000579c3 */ /* 0x000e220000008800 */
[----:B------:R-:W-:Y:S02]  /*0270*/  UMOV UR4, 0x400 ;  /* 0x0000040000047882 */ /* 0x000fe40000000000 */
[----:B0-----:R-:W-:-:S09]  /*0280*/  ULEA UR4, UR5, UR4, 0x18 ;  /* 0x0000000405047291 */ /* 0x001fd2000f8ec0ff */
[----:B------:R0:W-:Y:S01]  /*0290*/  STS [UR4], R4 ;  /* 0x00000004ff007988 */ /* 0x0001e20008000804 */
[----:B------:R-:W-:Y:S05]  /*02a0*/  BRA `(.L_x_27) ;  /* 0x0000000000807947 */ /* 0x000fea0003800000 */
.L_x_26:
[----:B------:R-:W0:Y:S01]  /*02b0*/  LDCU UR4, c[0x0][0x3a8] ;  /* 0x00007500ff0477ac */ /* 0x000e220008000800 */
[----:B-1----:R-:W1:Y:S01]  /*02c0*/  LDC R6, c[0x0][0x390] ;  /* 0x0000e400ff067b82 */ /* 0x002e620000000800 */
[----:B------:R-:W-:Y:S01]  /*02d0*/  IADD3 R5, PT, PT, R2, -0x1, R5 ;  /* 0xffffffff02057810 */ /* 0x000fe20007ffe005 */
[----:B0-----:R-:W-:-:S03]  /*02e0*/  UISETP.GE.AND UP0, UPT, UR4, 0x1, UPT ;  /* 0x000000010400788c */ /* 0x001fc6000bf06270 */
[----:B-1----:R-:W-:-:S06]  /*02f0*/  VIADDMNMX R5, R6, 0xffffffff, R5, PT ;  /* 0xffffffff06057846 */ /* 0x002fcc0003800105 */
[----:B------:R-:W-:Y:S05]  /*0300*/  BRA.U !UP0, `(.L_x_30) ;  /* 0x0000000108587547 */ /* 0x000fea000b800000 */
[----:B------:R-:W0:Y:S08]  /*0310*/  LDC.64 R8, c[0x0][0x380] ;  /* 0x0000e000ff087b82 */ /* 0x000e300000000a00 */
[----:B------:R-:W1:Y:S08]  /*0320*/  LDC.64 R10, c[0x0][0x388] ;  /* 0x0000e200ff0a7b82 */ /* 0x000e700000000a00 */
[----:B------:R-:W2:Y:S01]  /*0330*/  LDC.64 R6, c[0x0][0x398] ;  /* 0x0000e600ff067b82 */ /* 0x000ea20000000a00 */
[----:B0-----:R-:W-:-:S06]  /*0340*/  IMAD.WIDE R8, R5, 0x4, R8 ;  /* 0x0000000405087825 */ /* 0x001fcc00078e0208 */
[----:B------:R-:W3:Y:S01]  /*0350*/  LDG.E R8, desc[UR6][R8.64] ;  /* 0x0000000608087981 */ /* 0x000ee2000c1e1900 */
[----:B-1----:R-:W-:-:S06]  /*0360*/  IMAD.WIDE R10, R5, 0x4, R10 ;  /* 0x00000004050a7825 */ /* 0x002fcc00078e020a */
[----:B------:R-:W3:Y:S01]  /*0370*/  LDG.E R11, desc[UR6][R10.64] ;  /* 0x000000060a0b7981 */ /* 0x000ee2000c1e1900 */
[----:B------:R-:W-:Y:S01]  /*0380*/  BSSY.RECONVERGENT B1, `(.L_x_30) ;  /* 0x000000e000017945 */ /* 0x000fe20003800200 */
[----:B------:R-:W-:Y:S02]  /*0390*/  IMAD.MOV.U32 R13, RZ, RZ, -0x1 ;  /* 0xffffffffff0d7424 */ /* 0x000fe400078e00ff */
[----:B--23--:R-:W-:-:S07]  /*03a0*/  IMAD.IADD R5, R8, 0x1, R11 ;  /* 0x0000000108057824 */ /* 0x00cfce00078e020b */
.L_x_31:
        /* <DEDUP_REMOVED lines=12> */
.L_x_30:
[----:B------:R-:W0:Y:S01]  /*0470*/  S2UR UR5, SR_CgaCtaId ;  /* 0x00000000000579c3 */ /* 0x000e220000008800 */
[----:B------:R-:W-:Y:S02]  /*0480*/  UMOV UR4, 0x400 ;  /* 0x0000040000047882 */ /* 0x000fe40000000000 */
[----:B0-----:R-:W-:-:S09]  /*0490*/  ULEA UR4, UR5, UR4, 0x18 ;  /* 0x0000000405047291 */ /* 0x001fd2000f8ec0ff */
[----:B------:R2:W-:Y:S03]  /*04a0*/  STS [UR4+0x4], R4 ;  /* 0x00000404ff007988 */ /* 0x0005e60008000804 */
.L_x_27:
[----:B------:R-:W-:Y:S05]  /*04b0*/  BSYNC.RECONVERGENT B0 ;  /* 0x0000000000007941 */ /* 0x000fea0003800200 */
.L_x_25:
[----:B------:R-:W3:Y:S01]  /*04c0*/  S2R R12, SR_CgaCtaId ;  /* 0x00000000000c7919 */ /* 0x000ee20000008800 */
[----:B------:R-:W-:Y:S01]  /*04d0*/  MOV R5, 0x400 ;  /* 0x0000040000057802 */ /* 0x000fe20000000f00 */
[----:B------:R-:W-:Y:S01]  /*04e0*/  BSSY.RECONVERGENT B0, `(.L_x_32) ;  /* 0x000001b000007945 */ /* 0x000fe20003800200 */
[----:B------:R-:W-:Y:S02]  /*04f0*/  BAR.SYNC.DEFER_BLOCKING 0x0 ;  /* 0x0000000000007b1d */ /* 0x000fe40000010000 */
[----:B---3--:R-:W-:-:S05]  /*0500*/  LEA R19, R12, R5, 0x18 ;  /* 0x000000050c137211 */ /* 0x008fca00078ec0ff */
[----:B------:R-:W3:Y:S02]  /*0510*/  LDS.64 R8, [R19] ;  /* 0x0000000013087984 */ /* 0x000ee40000000a00 */
[----:B---3--:R-:W-:Y:S01]  /*0520*/  ISETP.GE.AND P0, PT, R8, 0x1, PT ;  /* 0x000000010800780c */ /* 0x008fe20003f06270 */
[----:B------:R-:W-:-:S04]  /*0530*/  IMAD.IADD R10, R9, 0x1, -R8 ;  /* 0x00000001090a7824 */ /* 0x000fc800078e0a08 */
[----:B0-2---:R-:W-:-:S05]  /*0540*/  VIADD R4, R10, 0x3 ;  /* 0x000000030a047836 */ /* 0x005fca0000000000 */
[----:B------:R-:W-:-:S03]  /*0550*/  ISETP.GT.U32.AND P1, PT, R3, R4, PT ;  /* 0x000000040300720c */ /* 0x000fc60003f24070 */
[----:B------:R-:W-:-:S05]  /*0560*/  @P0 VIADD R8, R8, 0xffffffff ;  /* 0xffffffff08080836 */ /* 0x000fca0000000000 */
[----:B------:R0:W-:Y:S05]  /*0570*/  @P0 STS [R19], R8 ;  /* 0x0000000813000388 */ /* 0x0001ea0000000800 */
[----:B------:R-:W-:Y:S05]  /*0580*/  @P1 BRA `(.L_x_33) ;  /* 0x0000000000401947 */ /* 0x000fea0003800000 */
[----:B-1----:R-:W1:Y:S01]  /*0590*/  LDC.64 R6, c[0x0][0x398] ;  /* 0x0000e600ff067b82 */ /* 0x002e620000000a00 */
[----:B------:R-:W-:Y:S01]  /*05a0*/  VIADD R5, R5, 0x10 ;  /* 0x0000001005057836 */ /* 0x000fe20000000000 */
[----:B------:R-:W-:Y:S01]  /*05b0*/  IADD3 R17, PT, PT, R3, R8, RZ ;  /* 0x0000000803117210 */ /* 0x000fe20007ffe0ff */
[----:B------:R-:W-:-:S03]  /*05c0*/  IMAD.MOV.U32 R11, RZ, RZ, R3 ;  /* 0x000000ffff0b7224 */ /* 0x000fc600078e0003 */
[----:B------:R-:W-:Y:S02]  /*05d0*/  LEA R5, R12, R5, 0x18 ;  /* 0x000000050c057211 */ /* 0x000fe400078ec0ff */
[----:B------:R-:W-:-:S07]  /*05e0*/  CS2R R12, SRZ ;  /* 0x00000000000c7805 */ /* 0x000fce000001ff00 */
.L_x_34:
[----:B------:R-:W-:-:S04]  /*05f0*/  IMAD.IADD R9, R17, 0x1, R12 ;  /* 0x0000000111097824 */ /* 0x000fc800078e020c */
[----:B012---:R-:W-:-:S06]  /*0600*/  IMAD.WIDE.U32 R8, R9, 0x4, R6 ;  /* 0x0000000409087825 */ /* 0x007fcc00078e0006 */
[----:B------:R-:W2:Y:S01]  /*0610*/  LDG.E R8, desc[UR6][R8.64] ;  /* 0x0000000608087981 */ /* 0x000ea2000c1e1900 */
[----:B------:R-:W-:Y:S02]  /*0620*/  IMAD R15, R11, 0x4, R5 ;  /* 0x000000040b0f7824 */ /* 0x000fe400078e0205 */
[----:B------:R-:W-:Y:S02]  /*0630*/  IMAD R12, R2, R13, R2 ;  /* 0x0000000d020c7224 */ /* 0x000fe400078e0202 */
[----:B------:R-:W-:Y:S02]  /*0640*/  VIADD R13, R13, 0x1 ;  /* 0x000000010d0d7836 */ /* 0x000fe40000000000 */
[----:B------:R-:W-:-:S05]  /*0650*/  IMAD.IADD R11, R12, 0x1, R3 ;  /* 0x000000010c0b7824 */ /* 0x000fca00078e0203 */
[----:B------:R-:W-:Y:S01]  /*0660*/  ISETP.GT.U32.AND P0, PT, R11, R4, PT ;  /* 0x000000040b00720c */ /* 0x000fe20003f04070 */
[----:B--2---:R2:W-:-:S12]  /*0670*/  STS [R15], R8 ;  /* 0x000000080f007388 */ /* 0x0045d80000000800 */
[----:B------:R-:W-:Y:S05]  /*0680*/  @!P0 BRA `(.L_x_34) ;  /* 0xfffffffc00d88947 */ /* 0x000fea000383ffff */
.L_x_33:
[----:B------:R-:W-:Y:S05]  /*0690*/  BSYNC.RECONVERGENT B0 ;  /* 0x0000000000007941 */ /* 0x000fea0003800200 */
.L_x_32:
[----:B------:R-:W3:Y:S01]  /*06a0*/  LDCU UR4, c[0x0][0x370] ;  /* 0x00006e00ff0477ac */ /* 0x000ee20008000800 */
[----:B------:R-:W-:Y:S06]  /*06b0*/  BAR.SYNC.DEFER_BLOCKING 0x0 ;  /* 0x0000000000007b1d */ /* 0x000fec0000010000 */
[----:B------:R-:W4:Y:S01]  /*06c0*/  LDCU UR5, c[0x0][0x3b8] ;  /* 0x00007700ff0577ac */ /* 0x000f220008000800 */
[----:B---3--:R-:W-:-:S04]  /*06d0*/  IMAD R3, R2, UR4, RZ ;  /* 0x0000000402037c24 */ /* 0x008fc8000f8e02ff */
[----:B----4-:R-:W-:-:S05]  /*06e0*/  IMAD R5, R3, UR5, RZ ;  /* 0x0000000503057c24 */ /* 0x010fca000f8e02ff */
[----:B------:R-:W-:-:S13]  /*06f0*/  ISETP.GE.U32.AND P0, PT, R0, R5, PT ;  /* 0x000000050000720c */ /* 0x000fda0003f06070 */
[----:B------:R-:W-:Y:S05]  /*0700*/  @P0 EXIT ;  /* 0x000000000000094d */ /* 0x000fea0003800000 */
[----:B------:R-:W-:-:S13]  /*0710*/  ISETP.GT.AND P0, PT, R10, -0x3, PT ;  /* 0xfffffffd0a00780c */ /* 0x000fda0003f04270 */
[----:B------:R-:W-:Y:S05]  /*0720*/  @P0 BRA `(.L_x_35) ;  /* 0x0000000000240947 */ /* 0x000fea0003800000 */
[----:B------:R-:W3:Y:S02]  /*0730*/  LDCU UR4, c[0x0][0x390] ;  /* 0x00007200ff0477ac */ /* 0x000ee40008000800 */
.L_x_36:
[----:B---3--:R-:W-:-:S13]  /*0740*/  ISETP.GE.U32.AND P0, PT, R0, UR4, PT ;  /* 0x0000000400007c0c */ /* 0x008fda000bf06070 */
[----:B-1----:R-:W1:Y:S02]  /*0750*/  @!P0 LDC.64 R6, c[0x0][0x3b0] ;  /* 0x0000ec00ff068b82 */ /* 0x002e640000000a00 */
[----:B-1----:R-:W-:Y:S01]  /*0760*/  @!P0 IMAD.WIDE.U32 R6, R0, 0x4, R6 ;  /* 0x0000000400068825 */ /* 0x002fe200078e0006 */
[----:B------:R-:W-:-:S04]  /*0770*/  IADD3 R0, PT, PT, R3, R0, RZ ;  /* 0x0000000003007210 */ /* 0x000fc80007ffe0ff */
[----:B------:R4:W-:Y:S01]  /*0780*/  @!P0 STG.E desc[UR6][R6.64], RZ ;  /* 0x000000ff06008986 */ /* 0x0009e2000c101906 */
[----:B------:R-:W-:-:S13]  /*0790*/  ISETP.GE.U32.AND P0, PT, R0, R5, PT ;  /* 0x000000050000720c */ /* 0x000fda0003f06070 */
[----:B----4-:R-:W-:Y:S05]  /*07a0*/  @!P0 BRA `(.L_x_36) ;  /* 0xfffffffc00e48947 */ /* 0x010fea000383ffff */
[----:B------:R-:W-:Y:S05]  /*07b0*/  EXIT ;  /* 0x000000000000794d */ /* 0x000fea0003800000 */
.L_x_35:
[----:B------:R-:W3:Y:S02]  /*07c0*/  LDS R2, [R19] ;  /* 0x0000000013027984 */ /* 0x000ee40000000800 */
[----:B---3--:R-:W-:-:S07]  /*07d0*/  VIADD R2, R2, 0xffffffff ;  /* 0xffffffff02027836 */ /* 0x008fce0000000000 */
.L_x_48:
[----:B---3--:R-:W3:Y:S01]  /*07e0*/  LDCU UR4, c[0x0][0x390] ;  /* 0x00007200ff0477ac */ /* 0x008ee20008000800 */
[----:B------:R-:W-:Y:S01]  /*07f0*/  BSSY.RECONVERGENT B0, `(.L_x_37) ;  /* 0x000004a000007945 */ /* 0x000fe20003800200 */
[----:B---3--:R-:W-:-:S13]  /*0800*/  ISETP.GE.U32.AND P0, PT, R0, UR4, PT ;  /* 0x0000000400007c0c */ /* 0x008fda000bf06070 */
[----:B------:R-:W-:Y:S05]  /*0810*/  @P0 BRA `(.L_x_38) ;  /* 0x00000004001c0947 */ /* 0x000fea0003800000 */
[----:B------:R-:W3:Y:S08]  /*0820*/  LDC.64 R10, c[0x0][0x380] ;  /* 0x0000e000ff0a7b82 */ /* 0x000ef00000000a00 */
[----:B------:R-:W4:Y:S01]  /*0830*/  LDC.64 R12, c[0x0][0x388] ;  /* 0x0000e200ff0c7b82 */ /* 0x000f220000000a00 */
[----:B---3--:R-:W-:-:S05]  /*0840*/  IMAD.WIDE.U32 R10, R0, 0x4, R10 ;  /* 0x00000004000a7825 */ /* 0x008fca00078e000a */
[----:B-1----:R-:W3:Y:S01]  /*0850*/  LDG.E R6, desc[UR6][R10.64] ;  /* 0x000000060a067981 */ /* 0x002ee2000c1e1900 */
[----:B----4-:R-:W-:-:S05]  /*0860*/  IMAD.WIDE.U32 R12, R0, 0x4, R12 ;  /* 0x00000004000c7825 */ /* 0x010fca00078e000c */
[----:B------:R-:W3:Y:S01]  /*0870*/  LDG.E R9, desc[UR6][R12.64] ;  /* 0x000000060c097981 */ /* 0x000ee2000c1e1900 */
[----:B0-2---:R-:W0:Y:S01]  /*0880*/  S2R R8, SR_CgaCtaId ;  /* 0x0000000000087919 */ /* 0x005e220000008800 */
[----:B------:R-:W-:Y:S01]  /*0890*/  MOV R7, 0x400 ;  /* 0x0000040000077802 */ /* 0x000fe20000000f00 */
[----:B------:R-:W-:Y:S04]  /*08a0*/  BSSY.RECONVERGENT B1, `(.L_x_39) ;  /* 0x0000011000017945 */ /* 0x000fe80003800200 */
[----:B------:R-:W-:Y:S02]  /*08b0*/  VIADD R7, R7, 0x10 ;  /* 0x0000001007077836 */ /* 0x000fe40000000000 */
[----:B------:R-:W-:-:S03]  /*08c0*/  IMAD.MOV.U32 R14, RZ, RZ, -0x1 ;  /* 0xffffffffff0e7424 */ /* 0x000fc600078e00ff */
[----:B0-----:R-:W-:Y:S01]  /*08d0*/  LEA R8, R8, R7, 0x18 ;  /* 0x0000000708087211 */ /* 0x001fe200078ec0ff */
[----:B------:R-:W-:Y:S02]  /*08e0*/  IMAD.MOV.U32 R7, RZ, RZ, R4 ;  /* 0x000000ffff077224 */ /* 0x000fe400078e0004 */
[----:B---3--:R-:W-:-:S07]  /*08f0*/  IMAD.IADD R9, R6, 0x1, R9 ;  /* 0x0000000106097824 */ /* 0x008fce00078e0209 */
.L_x_40:
[----:B------:R-:W-:-:S04]  /*0900*/  IADD3 R10, PT, PT, R7, R14, RZ ;  /* 0x0000000e070a7210 */ /* 0x000fc80007ffe0ff */
[----:B------:R-:W-:-:S04]  /*0910*/  LEA.HI R10, R10, R10, RZ, 0x1 ;  /* 0x0000000a0a0a7211 */ /* 0x000fc800078f08ff */
[----:B------:R-:W-:-:S05]  /*0920*/  SHF.R.S32.HI R11, RZ, 0x1, R10 ;  /* 0x00000001ff0b7819 */ /* 0x000fca000001140a */
[----:B------:R-:W-:-:S05]  /*0930*/  IMAD R10, R11, 0x4, R8 ;  /* 0x000000040b0a7824 */ /* 0x000fca00078e0208 */
[----:B------:R-:W0:Y:S02]  /*0940*/  LDS R13, [R10] ;  /* 0x000000000a0d7984 */ /* 0x000e240000000800 */
[----:B0-----:R-:W-:-:S04]  /*0950*/  ISETP.GE.U32.AND P0, PT, R13, R6, PT ;  /* 0x000000060d00720c */ /* 0x001fc80003f06070 */
[----:B------:R-:W-:Y:S02]  /*0960*/  SEL R14, R11, R14, !P0 ;  /* 0x0000000e0b0e7207 */ /* 0x000fe40004000000 */
[----:B------:R-:W-:-:S05]  /*0970*/  SEL R7, R7, R11, !P0 ;  /* 0x0000000b07077207 */ /* 0x000fca0004000000 */
[----:B------:R-:W-:-:S05]  /*0980*/  IMAD.IADD R11, R7, 0x1, -R14 ;  /* 0x00000001070b7824 */ /* 0x000fca00078e0a0e */
[----:B------:R-:W-:-:S13]  /*0990*/  ISETP.GT.AND P0, PT, R11, 0x1, PT ;  /* 0x000000010b00780c */ /* 0x000fda0003f04270 */
[----:B------:R-:W-:Y:S05]  /*09a0*/  @P0 BRA `(.L_x_40) ;  /* 0xfffffffc00d40947 */ /* 0x000fea000383ffff */
[----:B------:R-:W-:Y:S05]  /*09b0*/  BSYNC.RECONVERGENT B1 ;  /* 0x0000000000017941 */ /* 0x000fea0003800200 */
.L_x_39:
[----:B------:R-:W-:Y:S01]  /*09c0*/  BSSY.RECONVERGENT B1, `(.L_x_41) ;  /* 0x000000e000017945 */ /* 0x000fe20003800200 */
[----:B------:R-:W-:Y:S02]  /*09d0*/  IMAD.MOV.U32 R10, RZ, RZ, -0x1 ;  /* 0xffffffffff0a7424 */ /* 0x000fe400078e00ff */
[----:B------:R-:W-:-:S07]  /*09e0*/  IMAD.MOV.U32 R11, RZ, RZ, R4 ;  /* 0x000000ffff0b7224 */ /* 0x000fce00078e0004 */
.L_x_42:
[----:B------:R-:W-:-:S05]  /*09f0*/  IMAD.IADD R12, R11, 0x1, R10 ;  /* 0x000000010b0c7824 */ /* 0x000fca00078e020a */
[----:B------:R-:W-:-:S04]  /*0a00*/  LEA.HI R12, R12, R12, RZ, 0x1 ;  /* 0x0000000c0c0c7211 */ /* 0x000fc800078f08ff */
[----:B------:R-:W-:-:S04]  /*0a10*/  SHF.R.S32.HI R13, RZ, 0x1, R12 ;  /* 0x00000001ff0d7819 */ /* 0x000fc8000001140c */
[----:B------:R-:W-:-:S06]  /*0a20*/  LEA R12, R13, R8, 0x2 ;  /* 0x000000080d0c7211 */ /* 0x000fcc00078e10ff */
        /* <DEDUP_REMOVED lines=8> */
.L_x_41:
[----:B------:R-:W-:Y:S01]  /*0ab0*/  IMAD R10, R7, 0x4, R8 ;  /* 0x00000004070a7824 */ /* 0x000fe200078e0208 */
[----:B------:R-:W-:Y:S01]  /*0ac0*/  BSSY.RECONVERGENT B1, `(.L_x_43) ;  /* 0x0000010000017945 */ /* 0x000fe20003800200 */
[----:B------:R-:W-:-:S03]  /*0ad0*/  ISETP.GE.AND P1, PT, R11, R4, PT ;  /* 0x000000040b00720c */ /* 0x000fc60003f26270 */
[----:B------:R-:W0:Y:S02]  /*0ae0*/  LDS R13, [R10] ;  /* 0x000000000a0d7984 */ /* 0x000e240000000800 */
[----:B0-----:R-:W-:-:S04]  /*0af0*/  ISETP.NE.AND P0, PT, R6, R13, PT ;  /* 0x0000000d0600720c */ /* 0x001fc80003f05270 */
[----:B------:R-:W-:-:S13]  /*0b00*/  ISETP.GT.AND P0, PT, R7, RZ, P0 ;  /* 0x000000ff0700720c */ /* 0x000fda0000704270 */
[----:B------:R-:W-:Y:S05]  /*0b10*/  @!P0 BRA `(.L_x_44) ;  /* 0x0000000000288947 */ /* 0x000fea0003800000 */
[----:B------:R-:W0:Y:S01]  /*0b20*/  LDC.64 R12, c[0x0][0x3a0] ;  /* 0x0000e800ff0c7b82 */ /* 0x000e220000000a00 */
[----:B------:R-:W-:Y:S01]  /*0b30*/  IMAD.IADD R15, R2, 0x1, R7 ;  /* 0x00000001020f7824 */ /* 0x000fe200078e0207 */
[----:B------:R-:W1:Y:S03]  /*0b40*/  LDS R10, [R10+-0x4] ;  /* 0xfffffc000a0a7984 */ /* 0x000e660000000800 */
[----:B0-----:R-:W-:-:S06]  /*0b50*/  IMAD.WIDE R12, R15, 0x4, R12 ;  /* 0x000000040f0c7825 */ /* 0x001fcc00078e020c */
[----:B------:R-:W1:Y:S02]  /*0b60*/  LDG.E R13, desc[UR6][R12.64] ;  /* 0x000000060c0d7981 */ /* 0x000e64000c1e1900 */
[----:B-1----:R-:W-:-:S05]  /*0b70*/  IMAD.IADD R15, R10, 0x1, R13 ;  /* 0x000000010a0f7824 */ /* 0x002fca00078e020d */
[----:B------:R-:W-:Y:S01]  /*0b80*/  ISETP.GT.U32.AND P0, PT, R6, R15, PT ;  /* 0x0000000f0600720c */ /* 0x000fe20003f04070 */
[----:B------:R-:W-:-:S12]  /*0b90*/  VIADD R6, R7, 0xffffffff ;  /* 0xffffffff07067836 */ /* 0x000fd80000000000 */
[----:B------:R-:W-:-:S05]  /*0ba0*/  @P0 IADD3 R6, PT, PT, R7, RZ, RZ ;  /* 0x000000ff07060210 */ /* 0x000fca0007ffe0ff */
[----:B------:R-:W-:-:S07]  /*0bb0*/  IMAD.MOV.U32 R7, RZ, RZ, R6 ;  /* 0x000000ffff077224 */ /* 0x000fce00078e0006 */
.L_x_44:
[----:B------:R-:W-:Y:S05]  /*0bc0*/  BSYNC.RECONVERGENT B1 ;  /* 0x0000000000017941 */ /* 0x000fea0003800200 */
.L_x_43:
[----:B------:R-:W-:Y:S04]  /*0bd0*/  BSSY.RECONVERGENT B1, `(.L_x_45) ;  /* 0x0000007000017945 */ /* 0x000fe80003800200 */
[----:B------:R-:W-:Y:S05]  /*0be0*/  @P1 BRA `(.L_x_46) ;  /* 0x0000000000101947 */ /* 0x000fea0003800000 */
[----:B------:R-:W-:-:S06]  /*0bf0*/  IMAD R8, R11, 0x4, R8 ;  /* 0x000000040b087824 */ /* 0x000fcc00078e0208 */
[----:B------:R-:W0:Y:S02]  /*0c00*/  LDS R8, [R8] ;  /* 0x0000000008087984 */ /* 0x000e240000000800 */
[----:B0-----:R-:W-:-:S13]  /*0c10*/  ISETP.NE.AND P0, PT, R9, R8, PT ;  /* 0x000000080900720c */ /* 0x001fda0003f05270 */
[----:B------:R-:W-:Y:S05]  /*0c20*/  @!P0 BRA `(.L_x_47) ;  /* 0x0000000000048947 */ /* 0x000fea0003800000 */
.L_x_46:
[----:B------:R-:W-:-:S07]  /*0c30*/  VIADD R11, R11, 0xffffffff ;  /* 0xffffffff0b0b7836 */ /* 0x000fce0000000000 */
.L_x_47:
[----:B------:R-:W-:Y:S05]  /*0c40*/  BSYNC.RECONVERGENT B1 ;  /* 0x0000000000017941 */ /* 0x000fea0003800200 */
.L_x_45:
[----:B------:R-:W0:Y:S01]  /*0c50*/  LDC.64 R8, c[0x0][0x3b0] ;  /* 0x0000ec00ff087b82 */ /* 0x000e220000000a00 */
[----:B------:R-:W-:Y:S01]  /*0c60*/  IADD3 R11, PT, PT, R11, 0x1, -R7 ;  /* 0x000000010b0b7810 */ /* 0x000fe20007ffe807 */
[----:B0-----:R-:W-:-:S05]  /*0c70*/  IMAD.WIDE.U32 R6, R0, 0x4, R8 ;  /* 0x0000000400067825 */ /* 0x001fca00078e0008 */
[----:B------:R3:W-:Y:S02]  /*0c80*/  STG.E desc[UR6][R6.64], R11 ;  /* 0x0000000b06007986 */ /* 0x0007e4000c101906 */
.L_x_38:
[----:B------:R-:W-:Y:S05]  /*0c90*/  BSYNC.RECONVERGENT B0 ;  /* 0x0000000000007941 */ /* 0x000fea0003800200 */
.L_x_37:
[----:B------:R-:W-:-:S05]  /*0ca0*/  IMAD.IADD R0, R3, 0x1, R0 ;  /* 0x0000000103007824 */ /* 0x000fca00078e0200 */
[----:B------:R-:W-:-:S13]  /*0cb0*/  ISETP.GE.U32.AND P0, PT, R0, R5, PT ;  /* 0x000000050000720c */ /* 0x000fda0003f06070 */
[----:B------:R-:W-:Y:S05]  /*0cc0*/  @!P0 BRA `(.L_x_48) ;  /* 0xfffffff800c48947 */ /* 0x000fea000383ffff */
[----:B------:R-:W-:Y:S05]  /*0cd0*/  EXIT ;  /* 0x000000000000794d */ /* 0x000fea0003800000 */
.L_x_49:
        /* <DEDUP_REMOVED lines=10> */
.L_x_59:


//--------------------- .text._Z26intersection_b_search_sm_2PjS_iS_S_iS_i --------------------------
	.section	.text._Z26intersection_b_search_sm_2PjS_iS_S_iS_i,"ax",@progbits
	.align	128
        .global         _Z26intersection_b_search_sm_2PjS_iS_S_iS_i
        .type           _Z26intersection_b_search_sm_2PjS_iS_S_iS_i,@function
        .size           _Z26intersection_b_search_sm_2PjS_iS_S_iS_i,(.L_x_60 - _Z26intersection_b_search_sm_2PjS_iS_S_iS_i)
        .other          _Z26intersection_b_search_sm_2PjS_iS_S_iS_i,@"STO_CUDA_ENTRY STV_DEFAULT"
_Z26intersection_b_search_sm_2PjS_iS_S_iS_i:
.text._Z26intersection_b_search_sm_2PjS_iS_S_iS_i:
[----:B------:R-:W-:Y:S01]  /*0000*/  LDC R1, c[0x0][0x37c] ;  /* 0x0000df00ff017b82 */ /* 0x000fe20000000800 */
[----:B------:R-:W0:Y:S01]  /*0010*/  S2R R10, SR_TID.X ;  /* 0x00000000000a7919 */ /* 0x000e220000002100 */
[----:B------:R-:W0:Y:S06]  /*0020*/  LDCU UR4, c[0x0][0x3b8] ;  /* 0x00007700ff0477ac */ /* 0x000e2c0008000800 */
[----:B------:R-:W1:Y:S01]  /*0030*/  LDC R13, c[0x0][0x360] ;  /* 0x0000d800ff0d7b82 */ /* 0x000e620000000800 */
[----:B------:R-:W-:Y:S01]  /*0040*/  BSSY.RECONVERGENT B0, `(.L_x_50) ;  /* 0x000001c000007945 */ /* 0x000fe20003800200 */
[----:B------:R-:W2:Y:S01]  /*0050*/  LDCU UR6, c[0x0][0x3b8] ;  /* 0x00007700ff0677ac */ /* 0x000ea20008000800 */
[----:B------:R-:W3:Y:S01]  /*0060*/  LDCU UR5, c[0x0][0x3a8] ;  /* 0x00007500ff0577ac */ /* 0x000ee20008000800 */
[----:B0-----:R-:W-:-:S13]  /*0070*/  ISETP.GT.U32.AND P0, PT, R10, UR4, PT ;  /* 0x000000040a007c0c */ /* 0x001fda000bf04070 */
[----:B--23--:R-:W-:Y:S05]  /*0080*/  @P0 BRA `(.L_x_51) ;  /* 0x00000000005c0947 */ /* 0x00cfea0003800000 */
[----:B------:R-:W0:Y:S01]  /*0090*/  S2R R9, SR_CgaCtaId ;  /* 0x0000000000097919 */ /* 0x000e220000008800 */
[----:B------:R-:W2:Y:S01]  /*00a0*/  LDC.64 R14, c[0x0][0x358] ;  /* 0x0000d600ff0e7b82 */ /* 0x000ea20000000a00 */
[----:B------:R-:W-:Y:S01]  /*00b0*/  MOV R0, 0x400 ;  /* 0x0000040000007802 */ /* 0x000fe20000000f00 */
[----:B------:R-:W-:Y:S02]  /*00c0*/  HFMA2 R8, -RZ, RZ, 0, 0 ;  /* 0x00000000ff087431 */ /* 0x000fe400000001ff */
[----:B------:R-:W-:Y:S02]  /*00d0*/  IMAD.MOV.U32 R7, RZ, RZ, RZ ;  /* 0x000000ffff077224 */ /* 0x000fe400078e00ff */
[--C-:B------:R-:W-:Y:S02]  /*00e0*/  IMAD.MOV.U32 R6, RZ, RZ, R10.reuse ;  /* 0x000000ffff067224 */ /* 0x100fe400078e000a */
[----:B------:R-:W3:Y:S01]  /*00f0*/  LDC.64 R2, c[0x0][0x398] ;  /* 0x0000e600ff027b82 */ /* 0x000ee20000000a00 */
[----:B0-----:R-:W-:Y:S01]  /*0100*/  LEA R9, R9, R0, 0x18 ;  /* 0x0000000009097211 */ /* 0x001fe200078ec0ff */
[----:B-1----:R-:W-:-:S07]  /*0110*/  IMAD R0, R13, UR4, R10 ;  /* 0x000000040d007c24 */ /* 0x002fce000f8e020a */
.L_x_52:
[----:B------:R-:W-:-:S05]  /*0120*/  IMAD.IADD R5, R0, 0x1, R7 ;  /* 0x0000000100057824 */ /* 0x000fca00078e0207 */
[----:B------:R-:W-:-:S13]  /*0130*/  ISETP.GE.U32.AND P0, PT, R5, UR5, PT ;  /* 0x0000000505007c0c */ /* 0x000fda000bf06070 */
[----:B0-----:R-:W-:Y:S05]  /*0140*/  @P0 BRA `(.L_x_51) ;  /* 0x00000000002c0947 */ /* 0x001fea0003800000 */
[----:B--2---:R-:W-:Y:S01]  /*0150*/  R2UR UR8, R14 ;  /* 0x000000000e0872ca */ /* 0x004fe200000e0000 */
[----:B---3--:R-:W-:Y:S01]  /*0160*/  IMAD.WIDE.U32 R4, R5, 0x4, R2 ;  /* 0x0000000405047825 */ /* 0x008fe200078e0002 */
[----:B------:R-:W-:-:S13]  /*0170*/  R2UR UR9, R15 ;  /* 0x000000000f0972ca */ /* 0x000fda00000e0000 */
[----:B------:R-:W2:Y:S01]  /*0180*/  LDG.E R4, desc[UR8][R4.64] ;  /* 0x0000000804047981 */ /* 0x000ea2000c1e1900 */
[----:B------:R-:W-:Y:S01]  /*0190*/  LEA R11, R6, R9, 0x2 ;  /* 0x00000009060b7211 */ /* 0x000fe200078e10ff */
[----:B------:R-:W-:Y:S01]  /*01a0*/  IMAD R7, R13, R8, R13 ;  /* 0x000000080d077224 */ /* 0x000fe200078e020d */
[----:B------:R-:W-:-:S03]  /*01b0*/  IADD3 R8, PT, PT, R8, 0x1, RZ ;  /* 0x0000000108087810 */ /* 0x000fc60007ffe0ff */
[----:B------:R-:W-:-:S05]  /*01c0*/  IMAD.IADD R6, R7, 0x1, R10 ;  /* 0x0000000107067824 */ /* 0x000fca00078e020a */
[----:B------:R-:W-:Y:S01]  /*01d0*/  ISETP.GT.U32.AND P0, PT, R6, UR6, PT ;  /* 0x0000000606007c0c */ /* 0x000fe2000bf04070 */
[----:B--2---:R0:W-:-:S12]  /*01e0*/  STS [R11], R4 ;  /* 0x000000040b007388 */ /* 0x0041d80000000800 */
[----:B------:R-:W-:Y:S05]  /*01f0*/  @!P0 BRA `(.L_x_52) ;  /* 0xfffffffc00c88947 */ /* 0x000fea000383ffff */
.L_x_51:
[----:B------:R-:W-:Y:S05]  /*0200*/  BSYNC.RECONVERGENT B0 ;  /* 0x0000000000007941 */ /* 0x000fea0003800200 */
.L_x_50:
[----:B------:R-:W-:Y:S06]  /*0210*/  BAR.SYNC.DEFER_BLOCKING 0x0 ;  /* 0x0000000000007b1d */ /* 0x000fec0000010000 */
[----:B------:R-:W-:Y:S05]  /*0220*/  EXIT ;  /* 0x000000000000794d */ /* 0x000fea0003800000 */
.L_x_53:
        /* <DEDUP_REMOVED lines=13> */
.L_x_60:


//--------------------- .nv.shared._Z9my_reducePjjj --------------------------
	.section	.nv.shared._Z9my_reducePjjj,"aw",@nobits
	.sectionflags	@""
	.align	16
	.zero		1024


//--------------------- .nv.shared.reserved.0     --------------------------
	.section	.nv.shared.reserved.0,"aw",@nobits
	.weak		__nv_reservedSMEM_offset_0_alias
	.size		__nv_reservedSMEM_offset_0_alias, 0, 64
	.other		__nv_reservedSMEM_offset_0_alias,@"STO_CUDA_RESERVED_SHARED STV_DEFAULT"
__nv_reservedSMEM_offset_0_alias:
	.zero		0
	.zero		64


//--------------------- .nv.shared._Z10test_pairsPiS_S_S_S_S_i --------------------------
	.section	.nv.shared._Z10test_pairsPiS_S_S_S_S_i,"aw",@nobits
	.sectionflags	@""
	.align	16
	.zero		1024


//--------------------- .nv.shared._Z14normalize_randPjji --------------------------
	.section	.nv.shared._Z14normalize_randPjji,"aw",@nobits
	.sectionflags	@""
	.align	16
	.zero		1024


//--------------------- .nv.shared._Z14set_ranks_lensPiS_S_i --------------------------
	.section	.nv.shared._Z14set_ranks_lensPiS_S_i,"aw",@nobits
	.sectionflags	@""
	.align	16
	.zero		1024


//--------------------- .nv.shared._Z21intersection_b_searchPjS_iS_S_iS_i --------------------------
	.section	.nv.shared._Z21intersection_b_searchPjS_iS_S_iS_i,"aw",@nobits
	.sectionflags	@""
	.align	16
	.zero		1024


//--------------------- .nv.shared._Z24intersection_b_search_smPjS_iS_S_iS_i --------------------------
	.section	.nv.shared._Z24intersection_b_search_smPjS_iS_S_iS_i,"aw",@nobits
	.sectionflags	@""
	.align	16
.nv.shared._Z24intersection_b_search_smPjS_iS_S_iS_i:
	.zero		1040


//--------------------- .nv.shared._Z26intersection_b_search_sm_2PjS_iS_S_iS_i --------------------------
	.section	.nv.shared._Z26intersection_b_search_sm_2PjS_iS_S_iS_i,"aw",@nobits
	.sectionflags	@""
	.align	16
	.zero		1024


//--------------------- .nv.constant0._Z9my_reducePjjj --------------------------
	.section	.nv.constant0._Z9my_reducePjjj,"a",@progbits
	.sectionflags	@""
	.align	4
.nv.constant0._Z9my_reducePjjj:
	.zero		912


//--------------------- .nv.constant0._Z10test_pairsPiS_S_S_S_S_i --------------------------
	.section	.nv.constant0._Z10test_pairsPiS_S_S_S_S_i,"a",@progbits
	.sectionflags	@""
	.align	4
.nv.constant0._Z10test_pairsPiS_S_S_S_S_i:
	.zero		948


//--------------------- .nv.constant0._Z14normalize_randPjji --------------------------
	.section	.nv.constant0._Z14normalize_randPjji,"a",@progbits
	.sectionflags	@""
	.align	4
.nv.constant0._Z14normalize_randPjji:
	.zero		912


//--------------------- .nv.constant0._Z14set_ranks_lensPiS_S_i --------------------------
	.section	.nv.constant0._Z14set_ranks_lensPiS_S_i,"a",@progbits
	.sectionflags	@""
	.align	4
.nv.constant0._Z14set_ranks_lensPiS_S_i:
	.zero		924


//--------------------- .nv.constant0._Z21intersection_b_searchPjS_iS_S_iS_i --------------------------
	.section	.nv.constant0._Z21intersection_b_searchPjS_iS_S_iS_i,"a",@progbits
	.sectionflags	@""
	.align	4
.nv.constant0._Z21intersection_b_searchPjS_iS_S_iS_i:
	.zero		956


//--------------------- .nv.constant0._Z24intersection_b_search_smPjS_iS_S_iS_i --------------------------
	.section	.nv.constant0._Z24intersection_b_search_smPjS_iS_S_iS_i,"a",@progbits
	.sectionflags	@""
	.align	4
.nv.constant0._Z24intersection_b_search_smPjS_iS_S_iS_i:
	.zero		956


//--------------------- .nv.constant0._Z26intersection_b_search_sm_2PjS_iS_S_iS_i --------------------------
	.section	.nv.constant0._Z26intersection_b_search_sm_2PjS_iS_S_iS_i,"a",@progbits
	.sectionflags	@""
	.align	4
.nv.constant0._Z26intersection_b_search_sm_2PjS_iS_S_iS_i:
	.zero		956


//--------------------- SYMBOLS --------------------------

	.type		.nv.reservedSmem.offset0,@object
	.size		.nv.reservedSmem.offset0,0x4
	.type		.nv.reservedSmem.cap,@object
	.size		.nv.reservedSmem.cap,0x4
